//
// Generated by NVIDIA NVVM Compiler
//
// Compiler Build ID: CL-36424714
// Cuda compilation tools, release 13.0, V13.0.88
// Based on NVVM 20.0.0
//

.version 9.0
.target sm_100
.address_size 64

	// .globl	_Z18shfl_intimage_rowsPK5uint4PS_
// _ZZ14get_prefix_sumRK5uint4RKN18cooperative_groups4__v112thread_blockEE4sums has been demoted
// _ZZ18shfl_vertical_shflPjiiE4sums has been demoted

.visible .entry _Z18shfl_intimage_rowsPK5uint4PS_(
	.param .u64 .ptr .align 1 _Z18shfl_intimage_rowsPK5uint4PS__param_0,
	.param .u64 .ptr .align 1 _Z18shfl_intimage_rowsPK5uint4PS__param_1
)
{
	.reg .pred 	%p<61>;
	.reg .b32 	%r<432>;
	.reg .b64 	%rd<14>;
	// demoted variable
	.shared .align 4 .b8 _ZZ14get_prefix_sumRK5uint4RKN18cooperative_groups4__v112thread_blockEE4sums[512];
	ld.param.u64 	%rd4, [_Z18shfl_intimage_rowsPK5uint4PS__param_0];
	ld.param.u64 	%rd5, [_Z18shfl_intimage_rowsPK5uint4PS__param_1];
	cvta.to.global.u64 	%rd1, %rd5;
	cvta.to.global.u64 	%rd6, %rd4;
	mov.u32 	%r1, %tid.x;
	mov.u32 	%r2, %ctaid.x;
	mul.lo.s32 	%r278, %r2, 120;
	cvt.u64.u32 	%rd7, %r278;
	cvt.u64.u32 	%rd8, %r1;
	add.s64 	%rd9, %rd7, %rd8;
	shl.b64 	%rd10, %rd9, 4;
	add.s64 	%rd11, %rd6, %rd10;
	mov.u32 	%r279, %tid.y;
	mov.u32 	%r280, %tid.z;
	mov.u32 	%r281, %ntid.x;
	mov.u32 	%r282, %ntid.y;
	mad.lo.s32 	%r283, %r280, %r282, %r279;
	mad.lo.s32 	%r3, %r283, %r281, %r1;
	and.b32  	%r4, %r3, 31;
	ld.global.v4.u32 	{%r284, %r285, %r286, %r287}, [%rd11];
	shr.u32 	%r288, %r284, 8;
	shr.u32 	%r289, %r284, 16;
	shr.u32 	%r5, %r284, 24;
	shr.u32 	%r290, %r285, 8;
	shr.u32 	%r291, %r285, 16;
	shr.u32 	%r6, %r285, 24;
	shr.u32 	%r292, %r286, 8;
	shr.u32 	%r293, %r286, 16;
	shr.u32 	%r7, %r286, 24;
	shr.u32 	%r294, %r287, 8;
	shr.u32 	%r295, %r287, 16;
	shr.u32 	%r8, %r287, 24;
	and.b32  	%r355, %r284, 255;
	and.b32  	%r10, %r288, 255;
	add.s32 	%r354, %r10, %r355;
	and.b32  	%r12, %r289, 255;
	add.s32 	%r353, %r354, %r12;
	add.s32 	%r352, %r353, %r5;
	and.b32  	%r15, %r285, 255;
	and.b32  	%r16, %r290, 255;
	and.b32  	%r17, %r291, 255;
	and.b32  	%r18, %r286, 255;
	and.b32  	%r19, %r292, 255;
	and.b32  	%r20, %r293, 255;
	and.b32  	%r21, %r287, 255;
	and.b32  	%r22, %r294, 255;
	and.b32  	%r23, %r295, 255;
	add.s32 	%r351, %r15, %r352;
	add.s32 	%r350, %r351, %r16;
	add.s32 	%r349, %r350, %r17;
	add.s32 	%r348, %r349, %r6;
	add.s32 	%r347, %r18, %r348;
	add.s32 	%r346, %r347, %r19;
	add.s32 	%r345, %r346, %r20;
	add.s32 	%r344, %r345, %r7;
	add.s32 	%r343, %r21, %r344;
	add.s32 	%r342, %r343, %r22;
	add.s32 	%r341, %r342, %r23;
	add.s32 	%r340, %r341, %r8;
	shfl.sync.up.b32	%r36|%p1, %r340, 1, 0, -1;
	setp.eq.s32 	%p2, %r4, 0;
	@%p2 bra 	$L__BB0_2;
	add.s32 	%r355, %r355, %r36;
	add.s32 	%r354, %r355, %r10;
	add.s32 	%r353, %r354, %r12;
	add.s32 	%r352, %r353, %r5;
	add.s32 	%r351, %r352, %r15;
	add.s32 	%r350, %r351, %r16;
	add.s32 	%r349, %r350, %r17;
	add.s32 	%r348, %r349, %r6;
	add.s32 	%r347, %r348, %r18;
	add.s32 	%r346, %r347, %r19;
	add.s32 	%r345, %r346, %r20;
	add.s32 	%r344, %r345, %r7;
	add.s32 	%r343, %r344, %r21;
	add.s32 	%r342, %r343, %r22;
	add.s32 	%r341, %r342, %r23;
	add.s32 	%r340, %r341, %r8;
$L__BB0_2:
	shfl.sync.up.b32	%r69|%p3, %r340, 2, 0, -1;
	setp.lt.u32 	%p4, %r4, 2;
	@%p4 bra 	$L__BB0_4;
	add.s32 	%r355, %r355, %r69;
	add.s32 	%r354, %r354, %r69;
	add.s32 	%r353, %r353, %r69;
	add.s32 	%r352, %r352, %r69;
	add.s32 	%r351, %r351, %r69;
	add.s32 	%r350, %r350, %r69;
	add.s32 	%r349, %r349, %r69;
	add.s32 	%r348, %r348, %r69;
	add.s32 	%r347, %r347, %r69;
	add.s32 	%r346, %r346, %r69;
	add.s32 	%r345, %r345, %r69;
	add.s32 	%r344, %r344, %r69;
	add.s32 	%r343, %r343, %r69;
	add.s32 	%r342, %r342, %r69;
	add.s32 	%r341, %r341, %r69;
	add.s32 	%r340, %r340, %r69;
$L__BB0_4:
	shfl.sync.up.b32	%r102|%p5, %r340, 4, 0, -1;
	setp.lt.u32 	%p6, %r4, 4;
	@%p6 bra 	$L__BB0_6;
	add.s32 	%r355, %r355, %r102;
	add.s32 	%r354, %r354, %r102;
	add.s32 	%r353, %r353, %r102;
	add.s32 	%r352, %r352, %r102;
	add.s32 	%r351, %r351, %r102;
	add.s32 	%r350, %r350, %r102;
	add.s32 	%r349, %r349, %r102;
	add.s32 	%r348, %r348, %r102;
	add.s32 	%r347, %r347, %r102;
	add.s32 	%r346, %r346, %r102;
	add.s32 	%r345, %r345, %r102;
	add.s32 	%r344, %r344, %r102;
	add.s32 	%r343, %r343, %r102;
	add.s32 	%r342, %r342, %r102;
	add.s32 	%r341, %r341, %r102;
	add.s32 	%r340, %r340, %r102;
$L__BB0_6:
	shfl.sync.up.b32	%r135|%p7, %r340, 8, 0, -1;
	setp.lt.u32 	%p8, %r4, 8;
	@%p8 bra 	$L__BB0_8;
	add.s32 	%r355, %r355, %r135;
	add.s32 	%r354, %r354, %r135;
	add.s32 	%r353, %r353, %r135;
	add.s32 	%r352, %r352, %r135;
	add.s32 	%r351, %r351, %r135;
	add.s32 	%r350, %r350, %r135;
	add.s32 	%r349, %r349, %r135;
	add.s32 	%r348, %r348, %r135;
	add.s32 	%r347, %r347, %r135;
	add.s32 	%r346, %r346, %r135;
	add.s32 	%r345, %r345, %r135;
	add.s32 	%r344, %r344, %r135;
	add.s32 	%r343, %r343, %r135;
	add.s32 	%r342, %r342, %r135;
	add.s32 	%r341, %r341, %r135;
	add.s32 	%r340, %r340, %r135;
$L__BB0_8:
	shfl.sync.up.b32	%r168|%p9, %r340, 16, 0, -1;
	setp.lt.u32 	%p10, %r4, 16;
	@%p10 bra 	$L__BB0_10;
	add.s32 	%r355, %r355, %r168;
	add.s32 	%r354, %r354, %r168;
	add.s32 	%r353, %r353, %r168;
	add.s32 	%r352, %r352, %r168;
	add.s32 	%r351, %r351, %r168;
	add.s32 	%r350, %r350, %r168;
	add.s32 	%r349, %r349, %r168;
	add.s32 	%r348, %r348, %r168;
	add.s32 	%r347, %r347, %r168;
	add.s32 	%r346, %r346, %r168;
	add.s32 	%r345, %r345, %r168;
	add.s32 	%r344, %r344, %r168;
	add.s32 	%r343, %r343, %r168;
	add.s32 	%r342, %r342, %r168;
	add.s32 	%r341, %r341, %r168;
	add.s32 	%r340, %r340, %r168;
$L__BB0_10:
	setp.ne.s32 	%p11, %r4, 31;
	shr.u32 	%r296, %r3, 3;
	and.b32  	%r297, %r296, 536870908;
	mov.u32 	%r298, _ZZ14get_prefix_sumRK5uint4RKN18cooperative_groups4__v112thread_blockEE4sums;
	add.s32 	%r201, %r298, %r297;
	@%p11 bra 	$L__BB0_12;
	st.shared.u32 	[%r201], %r340;
$L__BB0_12:
	bar.sync 	0;
	setp.gt.u32 	%p12, %r3, 31;
	@%p12 bra 	$L__BB0_14;
	setp.lt.u32 	%p13, %r4, 16;
	setp.lt.u32 	%p14, %r4, 8;
	setp.lt.u32 	%p15, %r4, 4;
	setp.lt.u32 	%p16, %r4, 2;
	setp.eq.s32 	%p17, %r4, 0;
	shl.b32 	%r299, %r4, 2;
	add.s32 	%r301, %r298, %r299;
	ld.shared.u32 	%r302, [%r301];
	shfl.sync.up.b32	%r303|%p18, %r302, 1, 0, -1;
	selp.b32 	%r304, 0, %r303, %p17;
	add.s32 	%r305, %r304, %r302;
	shfl.sync.up.b32	%r306|%p19, %r305, 2, 0, -1;
	selp.b32 	%r307, 0, %r306, %p16;
	add.s32 	%r308, %r307, %r305;
	shfl.sync.up.b32	%r309|%p20, %r308, 4, 0, -1;
	selp.b32 	%r310, 0, %r309, %p15;
	add.s32 	%r311, %r310, %r308;
	shfl.sync.up.b32	%r312|%p21, %r311, 8, 0, -1;
	selp.b32 	%r313, 0, %r312, %p14;
	add.s32 	%r314, %r313, %r311;
	shfl.sync.up.b32	%r315|%p22, %r314, 16, 0, -1;
	selp.b32 	%r316, 0, %r315, %p13;
	add.s32 	%r317, %r316, %r314;
	st.shared.u32 	[%r301], %r317;
$L__BB0_14:
	setp.lt.u32 	%p23, %r3, 32;
	bar.sync 	0;
	@%p23 bra 	$L__BB0_16;
	ld.shared.u32 	%r318, [%r201+-4];
	add.s32 	%r355, %r355, %r318;
	add.s32 	%r354, %r354, %r318;
	add.s32 	%r353, %r353, %r318;
	add.s32 	%r352, %r352, %r318;
	add.s32 	%r351, %r351, %r318;
	add.s32 	%r350, %r350, %r318;
	add.s32 	%r349, %r349, %r318;
	add.s32 	%r348, %r348, %r318;
	add.s32 	%r347, %r347, %r318;
	add.s32 	%r346, %r346, %r318;
	add.s32 	%r345, %r345, %r318;
	add.s32 	%r344, %r344, %r318;
	add.s32 	%r343, %r343, %r318;
	add.s32 	%r342, %r342, %r318;
	add.s32 	%r341, %r341, %r318;
	add.s32 	%r340, %r340, %r318;
$L__BB0_16:
	and.b32  	%r234, %r1, 3;
	xor.b32  	%r235, %r234, 2;
	shl.b32 	%r319, %r1, 2;
	and.b32  	%r236, %r319, 4080;
	mul.lo.s32 	%r237, %r2, 480;
	shfl.sync.bfly.b32	%r238|%p24, %r351, 1, 31, -1;
	shfl.sync.bfly.b32	%r239|%p25, %r350, 1, 31, -1;
	shfl.sync.bfly.b32	%r240|%p26, %r349, 1, 31, -1;
	shfl.sync.bfly.b32	%r241|%p27, %r348, 1, 31, -1;
	shfl.sync.bfly.b32	%r242|%p28, %r347, 2, 31, -1;
	shfl.sync.bfly.b32	%r243|%p29, %r346, 2, 31, -1;
	shfl.sync.bfly.b32	%r244|%p30, %r345, 2, 31, -1;
	shfl.sync.bfly.b32	%r245|%p31, %r344, 2, 31, -1;
	shfl.sync.bfly.b32	%r246|%p32, %r343, 3, 31, -1;
	shfl.sync.bfly.b32	%r247|%p33, %r342, 3, 31, -1;
	shfl.sync.bfly.b32	%r248|%p34, %r341, 3, 31, -1;
	shfl.sync.bfly.b32	%r249|%p35, %r340, 3, 31, -1;
	setp.gt.s32 	%p36, %r234, 1;
	@%p36 bra 	$L__BB0_19;
	setp.eq.s32 	%p38, %r234, 0;
	mov.u32 	%r420, %r355;
	mov.u32 	%r421, %r354;
	mov.u32 	%r422, %r353;
	mov.u32 	%r423, %r352;
	@%p38 bra 	$L__BB0_21;
	mov.u32 	%r420, %r238;
	mov.u32 	%r421, %r239;
	mov.u32 	%r422, %r240;
	mov.u32 	%r423, %r241;
	bra.uni 	$L__BB0_21;
$L__BB0_19:
	setp.eq.s32 	%p37, %r234, 2;
	mov.u32 	%r420, %r242;
	mov.u32 	%r421, %r243;
	mov.u32 	%r422, %r244;
	mov.u32 	%r423, %r245;
	@%p37 bra 	$L__BB0_21;
	mov.u32 	%r420, %r246;
	mov.u32 	%r421, %r247;
	mov.u32 	%r422, %r248;
	mov.u32 	%r423, %r249;
$L__BB0_21:
	add.s32 	%r320, %r237, %r234;
	add.s32 	%r321, %r320, %r236;
	mul.wide.u32 	%rd12, %r321, 16;
	add.s64 	%rd2, %rd1, %rd12;
	st.global.v4.u32 	[%rd2], {%r420, %r421, %r422, %r423};
	setp.gt.s32 	%p39, %r235, 1;
	@%p39 bra 	$L__BB0_24;
	setp.eq.s32 	%p41, %r235, 0;
	mov.u32 	%r424, %r355;
	mov.u32 	%r425, %r354;
	mov.u32 	%r426, %r353;
	mov.u32 	%r427, %r352;
	@%p41 bra 	$L__BB0_26;
	mov.u32 	%r424, %r238;
	mov.u32 	%r425, %r239;
	mov.u32 	%r426, %r240;
	mov.u32 	%r427, %r241;
	bra.uni 	$L__BB0_26;
$L__BB0_24:
	setp.eq.s32 	%p40, %r235, 2;
	mov.u32 	%r424, %r242;
	mov.u32 	%r425, %r243;
	mov.u32 	%r426, %r244;
	mov.u32 	%r427, %r245;
	@%p40 bra 	$L__BB0_26;
	mov.u32 	%r424, %r246;
	mov.u32 	%r425, %r247;
	mov.u32 	%r426, %r248;
	mov.u32 	%r427, %r249;
$L__BB0_26:
	add.s32 	%r322, %r235, %r237;
	add.s32 	%r323, %r322, %r236;
	mul.wide.u32 	%rd13, %r323, 16;
	add.s64 	%rd3, %rd1, %rd13;
	st.global.v4.u32 	[%rd3+128], {%r424, %r425, %r426, %r427};
	shfl.sync.bfly.b32	%r428|%p42, %r355, 1, 31, -1;
	shfl.sync.bfly.b32	%r429|%p43, %r354, 1, 31, -1;
	shfl.sync.bfly.b32	%r430|%p44, %r353, 1, 31, -1;
	shfl.sync.bfly.b32	%r431|%p45, %r352, 1, 31, -1;
	shfl.sync.bfly.b32	%r262|%p46, %r238, 1, 31, -1;
	shfl.sync.bfly.b32	%r263|%p47, %r239, 1, 31, -1;
	shfl.sync.bfly.b32	%r264|%p48, %r240, 1, 31, -1;
	shfl.sync.bfly.b32	%r265|%p49, %r241, 1, 31, -1;
	shfl.sync.bfly.b32	%r266|%p50, %r242, 1, 31, -1;
	shfl.sync.bfly.b32	%r267|%p51, %r243, 1, 31, -1;
	shfl.sync.bfly.b32	%r268|%p52, %r244, 1, 31, -1;
	shfl.sync.bfly.b32	%r269|%p53, %r245, 1, 31, -1;
	shfl.sync.bfly.b32	%r270|%p54, %r246, 1, 31, -1;
	shfl.sync.bfly.b32	%r271|%p55, %r247, 1, 31, -1;
	shfl.sync.bfly.b32	%r272|%p56, %r248, 1, 31, -1;
	shfl.sync.bfly.b32	%r273|%p57, %r249, 1, 31, -1;
	setp.gt.s32 	%p58, %r234, 1;
	@%p58 bra 	$L__BB0_29;
	setp.eq.s32 	%p60, %r234, 0;
	@%p60 bra 	$L__BB0_28;
	bra.uni 	$L__BB0_32;
$L__BB0_28:
	st.global.v4.u32 	[%rd2+64], {%r428, %r429, %r430, %r431};
	mov.u32 	%r428, %r266;
	mov.u32 	%r429, %r267;
	mov.u32 	%r430, %r268;
	mov.u32 	%r431, %r269;
	bra.uni 	$L__BB0_33;
$L__BB0_29:
	setp.eq.s32 	%p59, %r234, 3;
	@%p59 bra 	$L__BB0_31;
	st.global.v4.u32 	[%rd2+64], {%r266, %r267, %r268, %r269};
	bra.uni 	$L__BB0_33;
$L__BB0_31:
	st.global.v4.u32 	[%rd2+64], {%r270, %r271, %r272, %r273};
	mov.u32 	%r428, %r262;
	mov.u32 	%r429, %r263;
	mov.u32 	%r430, %r264;
	mov.u32 	%r431, %r265;
	bra.uni 	$L__BB0_33;
$L__BB0_32:
	st.global.v4.u32 	[%rd2+64], {%r262, %r263, %r264, %r265};
	mov.u32 	%r428, %r270;
	mov.u32 	%r429, %r271;
	mov.u32 	%r430, %r272;
	mov.u32 	%r431, %r273;
$L__BB0_33:
	st.global.v4.u32 	[%rd3+192], {%r428, %r429, %r430, %r431};
	ret;

}
	// .globl	_Z18shfl_vertical_shflPjii
.visible .entry _Z18shfl_vertical_shflPjii(
	.param .u64 .ptr .align 1 _Z18shfl_vertical_shflPjii_param_0,
	.param .u32 _Z18shfl_vertical_shflPjii_param_1,
	.param .u32 _Z18shfl_vertical_shflPjii_param_2
)
{
	.reg .pred 	%p<34>;
	.reg .b32 	%r<139>;
	.reg .b64 	%rd<20>;
	// demoted variable
	.shared .align 4 .b8 _ZZ18shfl_vertical_shflPjiiE4sums[1152];
	ld.param.u64 	%rd7, [_Z18shfl_vertical_shflPjii_param_0];
	ld.param.u32 	%r39, [_Z18shfl_vertical_shflPjii_param_1];
	cvta.to.global.u64 	%rd1, %rd7;
	mov.u32 	%r40, %ctaid.x;
	mov.u32 	%r41, %ntid.x;
	mov.u32 	%r42, %tid.x;
	mad.lo.s32 	%r43, %r40, %r41, %r42;
	shr.s32 	%r44, %r43, 31;
	shr.u32 	%r45, %r44, 29;
	add.s32 	%r46, %r43, %r45;
	and.b32  	%r47, %r46, -8;
	sub.s32 	%r1, %r43, %r47;
	mov.u32 	%r48, _ZZ18shfl_vertical_shflPjiiE4sums;
	mad.lo.s32 	%r49, %r42, 36, %r48;
	mov.u32 	%r2, %tid.y;
	shl.b32 	%r50, %r2, 2;
	add.s32 	%r3, %r49, %r50;
	mov.b32 	%r133, 0;
	st.shared.u32 	[%r3], %r133;
	bar.sync 	0;
	cvt.s64.s32 	%rd2, %r43;
	shr.u32 	%r51, %r42, 3;
	add.s32 	%r52, %r51, %r50;
	mad.lo.s32 	%r53, %r52, 36, %r48;
	shl.b32 	%r54, %r42, 2;
	and.b32  	%r55, %r54, 28;
	add.s32 	%r4, %r53, %r55;
	mov.u32 	%r56, %ntid.y;
	shl.b32 	%r57, %r56, 2;
	add.s32 	%r5, %r49, %r57;
	add.s32 	%r58, %r2, 8;
	mul.lo.s32 	%r132, %r39, %r58;
	shl.b32 	%r7, %r39, 5;
	add.s32 	%r59, %r2, 16;
	mul.lo.s32 	%r131, %r39, %r59;
	add.s32 	%r60, %r2, 24;
	mul.lo.s32 	%r130, %r39, %r60;
	mul.lo.s32 	%r129, %r2, %r39;
	mov.u32 	%r134, %r133;
$L__BB1_1:
	setp.lt.u32 	%p1, %r1, 4;
	setp.lt.u32 	%p2, %r1, 2;
	setp.eq.s32 	%p3, %r1, 0;
	setp.eq.s32 	%p4, %r2, 0;
	cvt.u64.u32 	%rd8, %r129;
	add.s64 	%rd9, %rd8, %rd2;
	shl.b64 	%rd10, %rd9, 2;
	add.s64 	%rd3, %rd1, %rd10;
	ld.global.u32 	%r135, [%rd3];
	st.shared.u32 	[%r3], %r135;
	bar.sync 	0;
	ld.shared.u32 	%r61, [%r4];
	shfl.sync.up.b32	%r62|%p5, %r61, 1, 0, -1;
	selp.b32 	%r63, 0, %r62, %p3;
	add.s32 	%r64, %r63, %r61;
	shfl.sync.up.b32	%r65|%p6, %r64, 2, 0, -1;
	selp.b32 	%r66, 0, %r65, %p2;
	add.s32 	%r67, %r66, %r64;
	shfl.sync.up.b32	%r68|%p7, %r67, 4, 0, -1;
	selp.b32 	%r69, 0, %r68, %p1;
	add.s32 	%r70, %r69, %r67;
	shfl.sync.up.b32	%r71|%p8, %r70, 8, 0, -1;
	shr.s32 	%r72, %r1, 31;
	and.b32  	%r73, %r72, %r71;
	add.s32 	%r74, %r73, %r70;
	st.shared.u32 	[%r4], %r74;
	bar.sync 	0;
	@%p4 bra 	$L__BB1_3;
	ld.shared.u32 	%r75, [%r3+-4];
	add.s32 	%r135, %r75, %r135;
$L__BB1_3:
	setp.lt.u32 	%p9, %r1, 4;
	setp.lt.u32 	%p10, %r1, 2;
	setp.eq.s32 	%p11, %r1, 0;
	setp.eq.s32 	%p12, %r2, 0;
	add.s32 	%r76, %r135, %r134;
	ld.shared.u32 	%r77, [%r5+-4];
	add.s32 	%r20, %r77, %r134;
	bar.sync 	0;
	st.global.u32 	[%rd3], %r76;
	cvt.u64.u32 	%rd11, %r132;
	add.s64 	%rd12, %rd11, %rd2;
	shl.b64 	%rd13, %rd12, 2;
	add.s64 	%rd4, %rd1, %rd13;
	ld.global.u32 	%r136, [%rd4];
	st.shared.u32 	[%r3], %r136;
	bar.sync 	0;
	ld.shared.u32 	%r78, [%r4];
	shfl.sync.up.b32	%r79|%p13, %r78, 1, 0, -1;
	selp.b32 	%r80, 0, %r79, %p11;
	add.s32 	%r81, %r80, %r78;
	shfl.sync.up.b32	%r82|%p14, %r81, 2, 0, -1;
	selp.b32 	%r83, 0, %r82, %p10;
	add.s32 	%r84, %r83, %r81;
	shfl.sync.up.b32	%r85|%p15, %r84, 4, 0, -1;
	selp.b32 	%r86, 0, %r85, %p9;
	add.s32 	%r87, %r86, %r84;
	shfl.sync.up.b32	%r88|%p16, %r87, 8, 0, -1;
	and.b32  	%r90, %r72, %r88;
	add.s32 	%r91, %r90, %r87;
	st.shared.u32 	[%r4], %r91;
	bar.sync 	0;
	@%p12 bra 	$L__BB1_5;
	ld.shared.u32 	%r92, [%r3+-4];
	add.s32 	%r136, %r92, %r136;
$L__BB1_5:
	setp.lt.u32 	%p17, %r1, 4;
	setp.lt.u32 	%p18, %r1, 2;
	setp.eq.s32 	%p19, %r1, 0;
	setp.eq.s32 	%p20, %r2, 0;
	add.s32 	%r93, %r136, %r20;
	ld.shared.u32 	%r94, [%r5+-4];
	add.s32 	%r24, %r94, %r20;
	bar.sync 	0;
	st.global.u32 	[%rd4], %r93;
	cvt.u64.u32 	%rd14, %r131;
	add.s64 	%rd15, %rd14, %rd2;
	shl.b64 	%rd16, %rd15, 2;
	add.s64 	%rd5, %rd1, %rd16;
	ld.global.u32 	%r137, [%rd5];
	st.shared.u32 	[%r3], %r137;
	bar.sync 	0;
	ld.shared.u32 	%r95, [%r4];
	shfl.sync.up.b32	%r96|%p21, %r95, 1, 0, -1;
	selp.b32 	%r97, 0, %r96, %p19;
	add.s32 	%r98, %r97, %r95;
	shfl.sync.up.b32	%r99|%p22, %r98, 2, 0, -1;
	selp.b32 	%r100, 0, %r99, %p18;
	add.s32 	%r101, %r100, %r98;
	shfl.sync.up.b32	%r102|%p23, %r101, 4, 0, -1;
	selp.b32 	%r103, 0, %r102, %p17;
	add.s32 	%r104, %r103, %r101;
	shfl.sync.up.b32	%r105|%p24, %r104, 8, 0, -1;
	and.b32  	%r107, %r72, %r105;
	add.s32 	%r108, %r107, %r104;
	st.shared.u32 	[%r4], %r108;
	bar.sync 	0;
	@%p20 bra 	$L__BB1_7;
	ld.shared.u32 	%r109, [%r3+-4];
	add.s32 	%r137, %r109, %r137;
$L__BB1_7:
	add.s32 	%r110, %r137, %r24;
	ld.shared.u32 	%r111, [%r5+-4];
	add.s32 	%r28, %r111, %r24;
	bar.sync 	0;
	st.global.u32 	[%rd5], %r110;
	setp.eq.s32 	%p25, %r133, 132;
	@%p25 bra 	$L__BB1_11;
	setp.lt.u32 	%p26, %r1, 4;
	setp.lt.u32 	%p27, %r1, 2;
	setp.eq.s32 	%p28, %r1, 0;
	setp.eq.s32 	%p29, %r2, 0;
	cvt.u64.u32 	%rd17, %r130;
	add.s64 	%rd18, %rd17, %rd2;
	shl.b64 	%rd19, %rd18, 2;
	add.s64 	%rd6, %rd1, %rd19;
	ld.global.u32 	%r138, [%rd6];
	st.shared.u32 	[%r3], %r138;
	bar.sync 	0;
	ld.shared.u32 	%r112, [%r4];
	shfl.sync.up.b32	%r113|%p30, %r112, 1, 0, -1;
	selp.b32 	%r114, 0, %r113, %p28;
	add.s32 	%r115, %r114, %r112;
	shfl.sync.up.b32	%r116|%p31, %r115, 2, 0, -1;
	selp.b32 	%r117, 0, %r116, %p27;
	add.s32 	%r118, %r117, %r115;
	shfl.sync.up.b32	%r119|%p32, %r118, 4, 0, -1;
	selp.b32 	%r120, 0, %r119, %p26;
	add.s32 	%r121, %r120, %r118;
	shfl.sync.up.b32	%r122|%p33, %r121, 8, 0, -1;
	and.b32  	%r124, %r72, %r122;
	add.s32 	%r125, %r124, %r121;
	st.shared.u32 	[%r4], %r125;
	bar.sync 	0;
	@%p29 bra 	$L__BB1_10;
	ld.shared.u32 	%r126, [%r3+-4];
	add.s32 	%r138, %r126, %r138;
$L__BB1_10:
	add.s32 	%r127, %r138, %r28;
	ld.shared.u32 	%r128, [%r5+-4];
	add.s32 	%r134, %r128, %r28;
	bar.sync 	0;
	st.global.u32 	[%rd6], %r127;
	add.s32 	%r133, %r133, 4;
	add.s32 	%r132, %r132, %r7;
	add.s32 	%r131, %r131, %r7;
	add.s32 	%r130, %r130, %r7;
	add.s32 	%r129, %r129, %r7;
	bra.uni 	$L__BB1_1;
$L__BB1_11:
	ret;

}


// ===== COMPILED SASS (sm_100) =====

	.target	sm_100

	.elftype	@"ET_EXEC"


//--------------------- .note.nv.tkinfo           --------------------------
	.section	.note.nv.tkinfo,"",@"SHT_NOTE"
	.sectionflags	@"SHF_NOTE_NV_TKINFO"
	.tkinfo
        /*0018*/ 	.word	0x00000002
        /*0030*/ 	.string	""
        /*0030*/ 	.string	"ptxas"
        /*0030*/ 	.string	"Cuda compilation tools, release 13.0, V13.0.88"
        /*0030*/ 	.string	"Build cuda_13.0.r13.0/compiler.36424714_0"
        /*0030*/ 	.string	"-arch sm_100 -m 64 "



//--------------------- .note.nv.cuinfo           --------------------------
	.section	.note.nv.cuinfo,"",@"SHT_NOTE"
	.sectionflags	@"SHF_NOTE_NV_CUINFO"
        /*0018*/ 	.short	0x0002
        /*001a*/ 	.short	0x0064
        /*001c*/ 	.short	0x0082
	.zero		2


//--------------------- .nv.info                  --------------------------
	.section	.nv.info,"",@"SHT_CUDA_INFO"
	.align	4


	//----- nvinfo : EIATTR_REGCOUNT
	.align		4
        /*0000*/ 	.byte	0x04, 0x2f
        /*0002*/ 	.short	(.L_1 - .L_0)
	.align		4
.L_0:
        /*0004*/ 	.word	index@(_Z18shfl_intimage_rowsPK5uint4PS_)
        /*0008*/ 	.word	0x00000025


	//----- nvinfo : EIATTR_FRAME_SIZE
	.align		4
.L_1:
        /*000c*/ 	.byte	0x04, 0x11
        /*000e*/ 	.short	(.L_3 - .L_2)
	.align		4
.L_2:
        /*0010*/ 	.word	index@(_Z18shfl_intimage_rowsPK5uint4PS_)
        /*0014*/ 	.word	0x00000000


	//----- nvinfo : EIATTR_REGCOUNT
	.align		4
.L_3:
        /*0018*/ 	.byte	0x04, 0x2f
        /*001a*/ 	.short	(.L_5 - .L_4)
	.align		4
.L_4:
        /*001c*/ 	.word	index@(_Z18shfl_vertical_shflPjii)
        /*0020*/ 	.word	0x0000001d


	//----- nvinfo : EIATTR_FRAME_SIZE
	.align		4
.L_5:
        /*0024*/ 	.byte	0x04, 0x11
        /*0026*/ 	.short	(.L_7 - .L_6)
	.align		4
.L_6:
        /*0028*/ 	.word	index@(_Z18shfl_vertical_shflPjii)
        /*002c*/ 	.word	0x00000000


	//----- nvinfo : EIATTR_MIN_STACK_SIZE
	.align		4
.L_7:
        /*0030*/ 	.byte	0x04, 0x12
        /*0032*/ 	.short	(.L_9 - .L_8)
	.align		4
.L_8:
        /*0034*/ 	.word	index@(_Z18shfl_vertical_shflPjii)
        /*0038*/ 	.word	0x00000000


	//----- nvinfo : EIATTR_MIN_STACK_SIZE
	.align		4
.L_9:
        /*003c*/ 	.byte	0x04, 0x12
        /*003e*/ 	.short	(.L_11 - .L_10)
	.align		4
.L_10:
        /*0040*/ 	.word	index@(_Z18shfl_intimage_rowsPK5uint4PS_)
        /*0044*/ 	.word	0x00000000
.L_11:


//--------------------- .nv.compat                --------------------------
	.section	.nv.compat,"",@"SHT_CUDA_COMPAT_INFO"
	.align	4
        /*0000*/ 	.byte	0x02, 0x09, 0x00, 0x00, 0x02, 0x02, 0x01, 0x00, 0x02, 0x05, 0x05, 0x00, 0x03, 0x07, 0x01, 0x01
        /*0010*/ 	.byte	0x02, 0x03, 0x00, 0x00, 0x02, 0x06, 0x01, 0x00, 0x04, 0x0b, 0x08, 0x00, 0x09, 0x00, 0x00, 0x00
        /*0020*/ 	.byte	0x00, 0x00, 0x00, 0x00


//--------------------- .nv.info._Z18shfl_vertical_shflPjii --------------------------
	.section	.nv.info._Z18shfl_vertical_shflPjii,"",@"SHT_CUDA_INFO"
	.sectionflags	@""
	.align	4


	//----- nvinfo : EIATTR_CUDA_API_VERSION
	.align		4
        /*0000*/ 	.byte	0x04, 0x37
        /*0002*/ 	.short	(.L_13 - .L_12)
.L_12:
        /*0004*/ 	.word	0x00000082


	//----- nvinfo : EIATTR_KPARAM_INFO
	.align		4
.L_13:
        /*0008*/ 	.byte	0x04, 0x17
        /*000a*/ 	.short	(.L_15 - .L_14)
.L_14:
        /*000c*/ 	.word	0x00000000
        /*0010*/ 	.short	0x0002
        /*0012*/ 	.short	0x000c
        /*0014*/ 	.byte	0x00, 0xf0, 0x11, 0x00


	//----- nvinfo : EIATTR_KPARAM_INFO
	.align		4
.L_15:
        /*0018*/ 	.byte	0x04, 0x17
        /*001a*/ 	.short	(.L_17 - .L_16)
.L_16:
        /*001c*/ 	.word	0x00000000
        /*0020*/ 	.short	0x0001
        /*0022*/ 	.short	0x0008
        /*0024*/ 	.byte	0x00, 0xf0, 0x11, 0x00


	//----- nvinfo : EIATTR_KPARAM_INFO
	.align		4
.L_17:
        /*0028*/ 	.byte	0x04, 0x17
        /*002a*/ 	.short	(.L_19 - .L_18)
.L_18:
        /*002c*/ 	.word	0x00000000
        /*0030*/ 	.short	0x0000
        /*0032*/ 	.short	0x0000
        /*0034*/ 	.byte	0x00, 0xf5, 0x21, 0x00


	//----- nvinfo : EIATTR_SPARSE_MMA_MASK
	.align		4
.L_19:
        /*0038*/ 	.byte	0x03, 0x50
        /*003a*/ 	.short	0x0000


	//----- nvinfo : EIATTR_MAXREG_COUNT
	.align		4
        /*003c*/ 	.byte	0x03, 0x1b
        /*003e*/ 	.short	0x00ff


	//----- nvinfo : EIATTR_NUM_BARRIERS
	.align		4
        /*0040*/ 	.byte	0x02, 0x4c
        /*0042*/ 	.byte	0x01
	.zero		1


	//----- nvinfo : EIATTR_MERCURY_ISA_VERSION
	.align		4
        /*0044*/ 	.byte	0x03, 0x5f
        /*0046*/ 	.short	0x0101


	//----- nvinfo : EIATTR_COOP_GROUP_MASK_REGIDS
	.align		4
        /*0048*/ 	.byte	0x04, 0x29
        /*004a*/ 	.short	(.L_21 - .L_20)


	//   ....[0]....
.L_20:
        /*004c*/ 	.word	0xffffffff


	//   ....[1]....
        /*0050*/ 	.word	0xffffffff


	//   ....[2]....
        /*0054*/ 	.word	0xffffffff


	//   ....[3]....
        /*0058*/ 	.word	0xffffffff


	//   ....[4]....
        /*005c*/ 	.word	0xffffffff


	//   ....[5]....
        /*0060*/ 	.word	0xffffffff


	//   ....[6]....
        /*0064*/ 	.word	0xffffffff


	//   ....[7]....
        /*0068*/ 	.word	0xffffffff


	//   ....[8]....
        /*006c*/ 	.word	0xffffffff


	//   ....[9]....
        /*0070*/ 	.word	0xffffffff


	//   ....[10]....
        /*0074*/ 	.word	0xffffffff


	//   ....[11]....
        /*0078*/ 	.word	0xffffffff


	//   ....[12]....
        /*007c*/ 	.word	0xffffffff


	//   ....[13]....
        /*0080*/ 	.word	0xffffffff


	//   ....[14]....
        /*0084*/ 	.word	0xffffffff


	//   ....[15]....
        /*0088*/ 	.word	0xffffffff


	//----- nvinfo : EIATTR_COOP_GROUP_INSTR_OFFSETS
	.align		4
.L_21:
        /*008c*/ 	.byte	0x04, 0x28
        /*008e*/ 	.short	(.L_23 - .L_22)


	//   ....[0]....
.L_22:
        /*0090*/ 	.word	0x00000340


	//   ....[1]....
        /*0094*/ 	.word	0x00000370


	//   ....[2]....
        /*0098*/ 	.word	0x000003a0


	//   ....[3]....
        /*009c*/ 	.word	0x000003e0


	//   ....[4]....
        /*00a0*/ 	.word	0x00000560


	//   ....[5]....
        /*00a4*/ 	.word	0x00000590


	//   ....[6]....
        /*00a8*/ 	.word	0x000005c0


	//   ....[7]....
        /*00ac*/ 	.word	0x00000610


	//   ....[8]....
        /*00b0*/ 	.word	0x00000730


	//   ....[9]....
        /*00b4*/ 	.word	0x00000760


	//   ....[10]....
        /*00b8*/ 	.word	0x00000790


	//   ....[11]....
        /*00bc*/ 	.word	0x000007c0


	//   ....[12]....
        /*00c0*/ 	.word	0x00000960


	//   ....[13]....
        /*00c4*/ 	.word	0x00000990


	//   ....[14]....
        /*00c8*/ 	.word	0x000009c0


	//   ....[15]....
        /*00cc*/ 	.word	0x000009f0


	//----- nvinfo : EIATTR_VRC_CTA_INIT_COUNT
	.align		4
.L_23:
        /*00d0*/ 	.byte	0x02, 0x4a
	.zero		1
	.zero		1


	//----- nvinfo : EIATTR_EXIT_INSTR_OFFSETS
	.align		4
        /*00d4*/ 	.byte	0x04, 0x1c
        /*00d6*/ 	.short	(.L_25 - .L_24)


	//   ....[0]....
.L_24:
        /*00d8*/ 	.word	0x00000870


	//----- nvinfo : EIATTR_CBANK_PARAM_SIZE
	.align		4
.L_25:
        /*00dc*/ 	.byte	0x03, 0x19
        /*00de*/ 	.short	0x0010


	//----- nvinfo : EIATTR_PARAM_CBANK
	.align		4
        /*00e0*/ 	.byte	0x04, 0x0a
        /*00e2*/ 	.short	(.L_27 - .L_26)
	.align		4
.L_26:
        /*00e4*/ 	.word	index@(.nv.constant0._Z18shfl_vertical_shflPjii)
        /*00e8*/ 	.short	0x0380
        /*00ea*/ 	.short	0x0010


	//----- nvinfo : EIATTR_SW_WAR
	.align		4
.L_27:
        /*00ec*/ 	.byte	0x04, 0x36
        /*00ee*/ 	.short	(.L_29 - .L_28)
.L_28:
        /*00f0*/ 	.word	0x00000008
.L_29:


//--------------------- .nv.info._Z18shfl_intimage_rowsPK5uint4PS_ --------------------------
	.section	.nv.info._Z18shfl_intimage_rowsPK5uint4PS_,"",@"SHT_CUDA_INFO"
	.sectionflags	@""
	.align	4


	//----- nvinfo : EIATTR_CUDA_API_VERSION
	.align		4
        /*0000*/ 	.byte	0x04, 0x37
        /*0002*/ 	.short	(.L_31 - .L_30)
.L_30:
        /*0004*/ 	.word	0x00000082


	//----- nvinfo : EIATTR_KPARAM_INFO
	.align		4
.L_31:
        /*0008*/ 	.byte	0x04, 0x17
        /*000a*/ 	.short	(.L_33 - .L_32)
.L_32:
        /*000c*/ 	.word	0x00000000
        /*0010*/ 	.short	0x0001
        /*0012*/ 	.short	0x0008
        /*0014*/ 	.byte	0x00, 0xf5, 0x21, 0x00


	//----- nvinfo : EIATTR_KPARAM_INFO
	.align		4
.L_33:
        /*0018*/ 	.byte	0x04, 0x17
        /*001a*/ 	.short	(.L_35 - .L_34)
.L_34:
        /*001c*/ 	.word	0x00000000
        /*0020*/ 	.short	0x0000
        /*0022*/ 	.short	0x0000
        /*0024*/ 	.byte	0x00, 0xf5, 0x21, 0x00


	//----- nvinfo : EIATTR_SPARSE_MMA_MASK
	.align		4
.L_35:
        /*0028*/ 	.byte	0x03, 0x50
        /*002a*/ 	.short	0x0000


	//----- nvinfo : EIATTR_MAXREG_COUNT
	.align		4
        /*002c*/ 	.byte	0x03, 0x1b
        /*002e*/ 	.short	0x00ff


	//----- nvinfo : EIATTR_NUM_BARRIERS
	.align		4
        /*0030*/ 	.byte	0x02, 0x4c
        /*0032*/ 	.byte	0x01
	.zero		1


	//----- nvinfo : EIATTR_MERCURY_ISA_VERSION
	.align		4
        /*0034*/ 	.byte	0x03, 0x5f
        /*0036*/ 	.short	0x0101


	//----- nvinfo : EIATTR_COOP_GROUP_MASK_REGIDS
	.align		4
        /*0038*/ 	.byte	0x04, 0x29
        /*003a*/ 	.short	(.L_37 - .L_36)


	//   ....[0]....
.L_36:
        /*003c*/ 	.word	0xffffffff


	//   ....[1]....
        /*0040*/ 	.word	0xffffffff


	//   ....[2]....
        /*0044*/ 	.word	0xffffffff


	//   ....[3]....
        /*0048*/ 	.word	0xffffffff


	//   ....[4]....
        /*004c*/ 	.word	0xffffffff


	//   ....[5]....
        /*0050*/ 	.word	0xffffffff


	//   ....[6]....
        /*0054*/ 	.word	0xffffffff


	//   ....[7]....
        /*0058*/ 	.word	0xffffffff


	//   ....[8]....
        /*005c*/ 	.word	0xffffffff


	//   ....[9]....
        /*0060*/ 	.word	0xffffffff


	//   ....[10]....
        /*0064*/ 	.word	0xffffffff


	//   ....[11]....
        /*0068*/ 	.word	0xffffffff


	//   ....[12]....
        /*006c*/ 	.word	0xffffffff


	//   ....[13]....
        /*0070*/ 	.word	0xffffffff


	//   ....[14]....
        /*0074*/ 	.word	0xffffffff


	//   ....[15]....
        /*0078*/ 	.word	0xffffffff


	//   ....[16]....
        /*007c*/ 	.word	0xffffffff


	//   ....[17]....
        /*0080*/ 	.word	0xffffffff


	//   ....[18]....
        /*0084*/ 	.word	0xffffffff


	//   ....[19]....
        /*0088*/ 	.word	0xffffffff


	//   ....[20]....
        /*008c*/ 	.word	0xffffffff


	//   ....[21]....
        /*0090*/ 	.word	0xffffffff


	//   ....[22]....
        /*0094*/ 	.word	0xffffffff


	//   ....[23]....
        /*0098*/ 	.word	0xffffffff


	//   ....[24]....
        /*009c*/ 	.word	0xffffffff


	//   ....[25]....
        /*00a0*/ 	.word	0xffffffff


	//   ....[26]....
        /*00a4*/ 	.word	0xffffffff


	//   ....[27]....
        /*00a8*/ 	.word	0xffffffff


	//   ....[28]....
        /*00ac*/ 	.word	0xffffffff


	//   ....[29]....
        /*00b0*/ 	.word	0xffffffff


	//   ....[30]....
        /*00b4*/ 	.word	0xffffffff


	//   ....[31]....
        /*00b8*/ 	.word	0xffffffff


	//   ....[32]....
        /*00bc*/ 	.word	0xffffffff


	//   ....[33]....
        /*00c0*/ 	.word	0xffffffff


	//   ....[34]....
        /*00c4*/ 	.word	0xffffffff


	//   ....[35]....
        /*00c8*/ 	.word	0xffffffff


	//   ....[36]....
        /*00cc*/ 	.word	0xffffffff


	//   ....[37]....
        /*00d0*/ 	.word	0xffffffff


	//   ....[38]....
        /*00d4*/ 	.word	0x05000013


	//   ....[39]....
        /*00d8*/ 	.word	0x05000013


	//   ....[40]....
        /*00dc*/ 	.word	0x05000013


	//   ....[41]....
        /*00e0*/ 	.word	0x05000013


	//   ....[42]....
        /*00e4*/ 	.word	0x05000013


	//----- nvinfo : EIATTR_COOP_GROUP_INSTR_OFFSETS
	.align		4
.L_37:
        /*00e8*/ 	.byte	0x04, 0x28
        /*00ea*/ 	.short	(.L_39 - .L_38)


	//   ....[0]....
.L_38:
        /*00ec*/ 	.word	0x000003b0


	//   ....[1]....
        /*00f0*/ 	.word	0x00000500


	//   ....[2]....
        /*00f4*/ 	.word	0x00000640


	//   ....[3]....
        /*00f8*/ 	.word	0x00000780


	//   ....[4]....
        /*00fc*/ 	.word	0x000008c0


	//   ....[5]....
        /*0100*/ 	.word	0x00000af0


	//   ....[6]....
        /*0104*/ 	.word	0x00000b20


	//   ....[7]....
        /*0108*/ 	.word	0x00000b50


	//   ....[8]....
        /*010c*/ 	.word	0x00000b80


	//   ....[9]....
        /*0110*/ 	.word	0x00000bb0


	//   ....[10]....
        /*0114*/ 	.word	0x00000d80


	//   ....[11]....
        /*0118*/ 	.word	0x00000db0


	//   ....[12]....
        /*011c*/ 	.word	0x00000de0


	//   ....[13]....
        /*0120*/ 	.word	0x00000df0


	//   ....[14]....
        /*0124*/ 	.word	0x00000e00


	//   ....[15]....
        /*0128*/ 	.word	0x00000e10


	//   ....[16]....
        /*012c*/ 	.word	0x00000e20


	//   ....[17]....
        /*0130*/ 	.word	0x00000e30


	//   ....[18]....
        /*0134*/ 	.word	0x00000e40


	//   ....[19]....
        /*0138*/ 	.word	0x00000e50


	//   ....[20]....
        /*013c*/ 	.word	0x00000e60


	//   ....[21]....
        /*0140*/ 	.word	0x00000e70


	//   ....[22]....
        /*0144*/ 	.word	0x000011c0


	//   ....[23]....
        /*0148*/ 	.word	0x000011f0


	//   ....[24]....
        /*014c*/ 	.word	0x00001210


	//   ....[25]....
        /*0150*/ 	.word	0x00001230


	//   ....[26]....
        /*0154*/ 	.word	0x00001240


	//   ....[27]....
        /*0158*/ 	.word	0x00001250


	//   ....[28]....
        /*015c*/ 	.word	0x00001260


	//   ....[29]....
        /*0160*/ 	.word	0x00001270


	//   ....[30]....
        /*0164*/ 	.word	0x00001280


	//   ....[31]....
        /*0168*/ 	.word	0x00001290


	//   ....[32]....
        /*016c*/ 	.word	0x000012a0


	//   ....[33]....
        /*0170*/ 	.word	0x000012b0


	//   ....[34]....
        /*0174*/ 	.word	0x000012c0


	//   ....[35]....
        /*0178*/ 	.word	0x000012d0


	//   ....[36]....
        /*017c*/ 	.word	0x000012e0


	//   ....[37]....
        /*0180*/ 	.word	0x000012f0


	//   ....[38]....
        /*0184*/ 	.word	0x000014c0


	//   ....[39]....
        /*0188*/ 	.word	0x00001540


	//   ....[40]....
        /*018c*/ 	.word	0x000015c0


	//   ....[41]....
        /*0190*/ 	.word	0x00001640


	//   ....[42]....
        /*0194*/ 	.word	0x000016c0


	//----- nvinfo : EIATTR_VRC_CTA_INIT_COUNT
	.align		4
.L_39:
        /*0198*/ 	.byte	0x02, 0x4a
	.zero		1
	.zero		1


	//----- nvinfo : EIATTR_EXIT_INSTR_OFFSETS
	.align		4
        /*019c*/ 	.byte	0x04, 0x1c
        /*019e*/ 	.short	(.L_41 - .L_40)


	//   ....[0]....
.L_40:
        /*01a0*/ 	.word	0x00001460


	//----- nvinfo : EIATTR_CRS_STACK_SIZE
	.align		4
.L_41:
        /*01a4*/ 	.byte	0x04, 0x1e
        /*01a6*/ 	.short	(.L_43 - .L_42)
.L_42:
        /*01a8*/ 	.word	0x00000000


	//----- nvinfo : EIATTR_CBANK_PARAM_SIZE
	.align		4
.L_43:
        /*01ac*/ 	.byte	0x03, 0x19
        /*01ae*/ 	.short	0x0010


	//----- nvinfo : EIATTR_PARAM_CBANK
	.align		4
        /*01b0*/ 	.byte	0x04, 0x0a
        /*01b2*/ 	.short	(.L_45 - .L_44)
	.align		4
.L_44:
        /*01b4*/ 	.word	index@(.nv.constant0._Z18shfl_intimage_rowsPK5uint4PS_)
        /*01b8*/ 	.short	0x0380
        /*01ba*/ 	.short	0x0010


	//----- nvinfo : EIATTR_SW_WAR
	.align		4
.L_45:
        /*01bc*/ 	.byte	0x04, 0x36
        /*01be*/ 	.short	(.L_47 - .L_46)
.L_46:
        /*01c0*/ 	.word	0x00000008
.L_47:


//--------------------- .nv.callgraph             --------------------------
	.section	.nv.callgraph,"",@"SHT_CUDA_CALLGRAPH"
	.align	4
	.sectionentsize	8
	.align		4
        /*0000*/ 	.word	0x00000000
	.align		4
        /*0004*/ 	.word	0xffffffff
	.align		4
        /*0008*/ 	.word	0x00000000
	.align		4
        /*000c*/ 	.word	0xfffffffe
	.align		4
        /*0010*/ 	.word	0x00000000
	.align		4
        /*0014*/ 	.word	0xfffffffd
	.align		4
        /*0018*/ 	.word	0x00000000
	.align		4
        /*001c*/ 	.word	0xfffffffc


//--------------------- .text._Z18shfl_vertical_shflPjii --------------------------
	.section	.text._Z18shfl_vertical_shflPjii,"ax",@progbits
	.align	128
        .global         _Z18shfl_vertical_shflPjii
        .type           _Z18shfl_vertical_shflPjii,@function
        .size           _Z18shfl_vertical_shflPjii,(.L_x_32 - _Z18shfl_vertical_shflPjii)
        .other          _Z18shfl_vertical_shflPjii,@"STO_CUDA_ENTRY STV_DEFAULT"
_Z18shfl_vertical_shflPjii:
.text._Z18shfl_vertical_shflPjii:
[----:B------:R-:W-:Y:S01]  /*0000*/  LDC R1, c[0x0][0x37c] ;  /* 0x0000df00ff017b82 */ /* 0x000fe20000000800 */
[----:B------:R-:W0:Y:S07]  /*0010*/  S2R R3, SR_CgaCtaId ;  /* 0x0000000000037919 */ /* 0x000e2e0000008800 */
[----:B------:R-:W1:Y:S01]  /*0020*/  S2UR UR4, SR_CTAID.X ;  /* 0x00000000000479c3 */ /* 0x000e620000002500 */
[----:B------:R-:W-:Y:S01]  /*0030*/  MOV R0, 0x400 ;  /* 0x0000040000007802 */ /* 0x000fe20000000f00 */
[----:B------:R-:W2:Y:S01]  /*0040*/  LDCU UR6, c[0x0][0x388] ;  /* 0x00007100ff0677ac */ /* 0x000ea20008000800 */
[----:B------:R-:W3:Y:S01]  /*0050*/  S2R R21, SR_TID.Y ;  /* 0x0000000000157919 */ /* 0x000ee20000002200 */
[----:B------:R-:W-:-:S02]  /*0060*/  IMAD.MOV.U32 R12, RZ, RZ, RZ ;  /* 0x000000ffff0c7224 */ /* 0x000fc400078e00ff */
[----:B------:R-:W-:Y:S01]  /*0070*/  IMAD.MOV.U32 R17, RZ, RZ, RZ ;  /* 0x000000ffff117224 */ /* 0x000fe200078e00ff */
[----:B------:R-:W4:Y:S01]  /*0080*/  S2R R5, SR_TID.X ;  /* 0x0000000000057919 */ /* 0x000f220000002100 */
[----:B------:R-:W1:Y:S01]  /*0090*/  LDC R16, c[0x0][0x360] ;  /* 0x0000d800ff107b82 */ /* 0x000e620000000800 */
[----:B------:R-:W1:Y:S07]  /*00a0*/  LDCU.64 UR8, c[0x0][0x380] ;  /* 0x00007000ff0877ac */ /* 0x000e6e0008000a00 */
[----:B------:R-:W5:Y:S08]  /*00b0*/  LDC R7, c[0x0][0x364] ;  /* 0x0000d900ff077b82 */ /* 0x000f700000000800 */
[----:B------:R-:W2:Y:S01]  /*00c0*/  LDC R11, c[0x0][0x388] ;  /* 0x0000e200ff0b7b82 */ /* 0x000ea20000000800 */
[----:B0-----:R-:W-:Y:S01]  /*00d0*/  LEA R0, R3, R0, 0x18 ;  /* 0x0000000003007211 */ /* 0x001fe200078ec0ff */
[C---:B---3--:R-:W-:Y:S01]  /*00e0*/  IMAD.SHL.U32 R15, R21.reuse, 0x4, RZ ;  /* 0x00000004150f7824 */ /* 0x048fe200078e00ff */
[C---:B------:R-:W-:Y:S01]  /*00f0*/  IADD3 R8, PT, PT, R21.reuse, 0x8, RZ ;  /* 0x0000000815087810 */ /* 0x040fe20007ffe0ff */
[C---:B------:R-:W-:Y:S01]  /*0100*/  VIADD R6, R21.reuse, 0x18 ;  /* 0x0000001815067836 */ /* 0x040fe20000000000 */
[----:B------:R-:W-:Y:S01]  /*0110*/  ISETP.NE.AND P0, PT, R21, RZ, PT ;  /* 0x000000ff1500720c */ /* 0x000fe20003f05270 */
[C---:B----4-:R-:W-:Y:S01]  /*0120*/  IMAD R14, R5.reuse, 0x24, R0 ;  /* 0x00000024050e7824 */ /* 0x050fe200078e0200 */
[----:B------:R-:W-:Y:S01]  /*0130*/  LEA.HI R3, R5, R15, RZ, 0x1d ;  /* 0x0000000f05037211 */ /* 0x000fe200078fe8ff */
[----:B-1----:R-:W-:Y:S01]  /*0140*/  IMAD R16, R16, UR4, R5 ;  /* 0x0000000410107c24 */ /* 0x002fe2000f8e0205 */
[----:B------:R-:W0:Y:S01]  /*0150*/  LDCU.64 UR4, c[0x0][0x358] ;  /* 0x00006b00ff0477ac */ /* 0x000e220008000a00 */
[----:B------:R-:W-:-:S02]  /*0160*/  IMAD.IADD R15, R14, 0x1, R15 ;  /* 0x000000010e0f7824 */ /* 0x000fc400078e020f */
[----:B------:R-:W-:Y:S01]  /*0170*/  IMAD R13, R3, 0x24, R0 ;  /* 0x00000024030d7824 */ /* 0x000fe200078e0200 */
[----:B------:R-:W-:Y:S01]  /*0180*/  SHF.R.S32.HI R3, RZ, 0x1f, R16 ;  /* 0x0000001fff037819 */ /* 0x000fe20000011410 */
[----:B------:R-:W-:Y:S01]  /*0190*/  IMAD.SHL.U32 R2, R5, 0x4, RZ ;  /* 0x0000000405027824 */ /* 0x000fe200078e00ff */
[----:B------:R1:W-:Y:S01]  /*01a0*/  STS [R15], RZ ;  /* 0x000000ff0f007388 */ /* 0x0003e20000000800 */
[----:B-----5:R-:W-:Y:S01]  /*01b0*/  IMAD R14, R7, 0x4, R14 ;  /* 0x00000004070e7824 */ /* 0x020fe200078e020e */
[----:B------:R-:W-:Y:S01]  /*01c0*/  LEA.HI R3, R3, R16, RZ, 0x3 ;  /* 0x0000001003037211 */ /* 0x000fe200078f18ff */
[C---:B------:R-:W-:Y:S01]  /*01d0*/  VIADD R7, R21.reuse, 0x10 ;  /* 0x0000001015077836 */ /* 0x040fe20000000000 */
[----:B------:R-:W-:Y:S01]  /*01e0*/  LOP3.LUT R2, R2, 0x1c, RZ, 0xc0, !PT ;  /* 0x0000001c02027812 */ /* 0x000fe200078ec0ff */
[----:B--2---:R-:W-:Y:S01]  /*01f0*/  IMAD R9, R21, UR6, RZ ;  /* 0x0000000615097c24 */ /* 0x004fe2000f8e02ff */
[----:B------:R-:W-:Y:S01]  /*0200*/  LOP3.LUT R3, R3, 0xfffffff8, RZ, 0xc0, !PT ;  /* 0xfffffff803037812 */ /* 0x000fe200078ec0ff */
[----:B------:R-:W-:Y:S01]  /*0210*/  IMAD R8, R8, UR6, RZ ;  /* 0x0000000608087c24 */ /* 0x000fe2000f8e02ff */
[----:B------:R-:W-:Y:S01]  /*0220*/  SHF.R.S32.HI R19, RZ, 0x1f, R16 ;  /* 0x0000001fff137819 */ /* 0x000fe20000011410 */
[----:B------:R-:W-:-:S02]  /*0230*/  IMAD.IADD R13, R13, 0x1, R2 ;  /* 0x000000010d0d7824 */ /* 0x000fc400078e0202 */
[----:B------:R-:W-:Y:S02]  /*0240*/  IMAD.IADD R10, R16, 0x1, -R3 ;  /* 0x00000001100a7824 */ /* 0x000fe400078e0a03 */
[----:B------:R-:W-:Y:S02]  /*0250*/  IMAD R7, R7, UR6, RZ ;  /* 0x0000000607077c24 */ /* 0x000fe4000f8e02ff */
[----:B------:R-:W-:Y:S01]  /*0260*/  IMAD R6, R6, UR6, RZ ;  /* 0x0000000606067c24 */ /* 0x000fe2000f8e02ff */
[----:B------:R-:W-:Y:S01]  /*0270*/  BAR.SYNC.DEFER_BLOCKING 0x0 ;  /* 0x0000000000007b1d */ /* 0x000fe20000010000 */
[C---:B------:R-:W-:Y:S02]  /*0280*/  ISETP.GE.U32.AND P1, PT, R10.reuse, 0x4, PT ;  /* 0x000000040a00780c */ /* 0x040fe40003f26070 */
[C---:B------:R-:W-:Y:S02]  /*0290*/  ISETP.GE.U32.AND P2, PT, R10.reuse, 0x2, PT ;  /* 0x000000020a00780c */ /* 0x040fe40003f46070 */
[----:B------:R-:W-:-:S02]  /*02a0*/  ISETP.NE.AND P3, PT, R10, RZ, PT ;  /* 0x000000ff0a00720c */ /* 0x000fc40003f65270 */
[----:B01----:R-:W-:-:S11]  /*02b0*/  SHF.R.S32.HI R0, RZ, 0x1f, R10 ;  /* 0x0000001fff007819 */ /* 0x003fd6000001140a */
.L_x_0:
[----:B0-----:R-:W-:-:S05]  /*02c0*/  IADD3 R2, P4, PT, R16, R9, RZ ;  /* 0x0000000910027210 */ /* 0x001fca0007f9e0ff */
[----:B------:R-:W-:Y:S01]  /*02d0*/  IMAD.X R3, RZ, RZ, R19, P4 ;  /* 0x000000ffff037224 */ /* 0x000fe200020e0613 */
[----:B------:R-:W-:-:S04]  /*02e0*/  LEA R4, P4, R2, UR8, 0x2 ;  /* 0x0000000802047c11 */ /* 0x000fc8000f8810ff */
[----:B------:R-:W-:-:S05]  /*02f0*/  LEA.HI.X R5, R2, UR9, R3, 0x2, P4 ;  /* 0x0000000902057c11 */ /* 0x000fca000a0f1403 */
[----:B------:R-:W2:Y:S04]  /*0300*/  LDG.E R18, desc[UR4][R4.64] ;  /* 0x0000000404127981 */ /* 0x000ea8000c1e1900 */
[----:B--2---:R-:W-:Y:S01]  /*0310*/  STS [R15], R18 ;  /* 0x000000120f007388 */ /* 0x004fe20000000800 */
[----:B------:R-:W-:Y:S06]  /*0320*/  BAR.SYNC.DEFER_BLOCKING 0x0 ;  /* 0x0000000000007b1d */ /* 0x000fec0000010000 */
[----:B------:R-:W0:Y:S04]  /*0330*/  LDS R2, [R13] ;  /* 0x000000000d027984 */ /* 0x000e280000000800 */
[----:B0-----:R-:W0:Y:S02]  /*0340*/  SHFL.UP PT, R3, R2, 0x1, RZ ;  /* 0x0420000002037989 */ /* 0x001e2400000e00ff */
[----:B0-----:R-:W-:-:S05]  /*0350*/  SEL R3, R3, RZ, P3 ;  /* 0x000000ff03037207 */ /* 0x001fca0001800000 */
[----:B------:R-:W-:-:S05]  /*0360*/  IMAD.IADD R3, R2, 0x1, R3 ;  /* 0x0000000102037824 */ /* 0x000fca00078e0203 */
[----:B------:R-:W0:Y:S02]  /*0370*/  SHFL.UP PT, R20, R3, 0x2, RZ ;  /* 0x0440000003147989 */ /* 0x000e2400000e00ff */
[----:B0-----:R-:W-:-:S05]  /*0380*/  SEL R20, R20, RZ, P2 ;  /* 0x000000ff14147207 */ /* 0x001fca0001000000 */
[----:B------:R-:W-:-:S05]  /*0390*/  IMAD.IADD R20, R3, 0x1, R20 ;  /* 0x0000000103147824 */ /* 0x000fca00078e0214 */
[----:B------:R-:W0:Y:S02]  /*03a0*/  SHFL.UP PT, R22, R20, 0x4, RZ ;  /* 0x0480000014167989 */ /* 0x000e2400000e00ff */
[----:B0-----:R-:W-:Y:S02]  /*03b0*/  SEL R23, R22, RZ, P1 ;  /* 0x000000ff16177207 */ /* 0x001fe40000800000 */
[----:B------:R-:W-:-:S03]  /*03c0*/  IADD3 R24, P1, PT, R16, R8, RZ ;  /* 0x0000000810187210 */ /* 0x000fc60007f3e0ff */
[----:B------:R-:W-:-:S05]  /*03d0*/  IMAD.IADD R23, R20, 0x1, R23 ;  /* 0x0000000114177824 */ /* 0x000fca00078e0217 */
[----:B------:R-:W0:Y:S02]  /*03e0*/  SHFL.UP PT, R25, R23, 0x8, RZ ;  /* 0x0500000017197989 */ /* 0x000e2400000e00ff */
[----:B0-----:R-:W-:Y:S01]  /*03f0*/  LOP3.LUT R22, R0, R25, RZ, 0xc0, !PT ;  /* 0x0000001900167212 */ /* 0x001fe200078ec0ff */
[----:B------:R-:W-:Y:S01]  /*0400*/  IMAD.X R25, RZ, RZ, R19, P1 ;  /* 0x000000ffff197224 */ /* 0x000fe200008e0613 */
[----:B------:R-:W-:Y:S02]  /*0410*/  LEA R2, P1, R24, UR8, 0x2 ;  /* 0x0000000818027c11 */ /* 0x000fe4000f8210ff */
[----:B------:R-:W-:-:S05]  /*0420*/  IADD3 R22, PT, PT, R23, R22, RZ ;  /* 0x0000001617167210 */ /* 0x000fca0007ffe0ff */
[----:B------:R-:W-:Y:S01]  /*0430*/  STS [R13], R22 ;  /* 0x000000160d007388 */ /* 0x000fe20000000800 */
[----:B------:R-:W-:Y:S06]  /*0440*/  BAR.SYNC.DEFER_BLOCKING 0x0 ;  /* 0x0000000000007b1d */ /* 0x000fec0000010000 */
[----:B------:R-:W0:Y:S02]  /*0450*/  @P0 LDS R3, [R15+-0x4] ;  /* 0xfffffc000f030984 */ /* 0x000e240000000800 */
[----:B0-----:R-:W-:Y:S01]  /*0460*/  @P0 IMAD.IADD R18, R18, 0x1, R3 ;  /* 0x0000000112120824 */ /* 0x001fe200078e0203 */
[----:B------:R-:W-:-:S03]  /*0470*/  LEA.HI.X R3, R24, UR9, R25, 0x2, P1 ;  /* 0x0000000918037c11 */ /* 0x000fc600088f1419 */
[----:B------:R-:W-:Y:S02]  /*0480*/  IMAD.IADD R23, R18, 0x1, R17 ;  /* 0x0000000112177824 */ /* 0x000fe400078e0211 */
[----:B------:R-:W0:Y:S01]  /*0490*/  LDS R18, [R14+-0x4] ;  /* 0xfffffc000e127984 */ /* 0x000e220000000800 */
[----:B------:R-:W-:Y:S06]  /*04a0*/  BAR.SYNC.DEFER_BLOCKING 0x0 ;  /* 0x0000000000007b1d */ /* 0x000fec0000010000 */
[----:B------:R1:W-:Y:S04]  /*04b0*/  STG.E desc[UR4][R4.64], R23 ;  /* 0x0000001704007986 */ /* 0x0003e8000c101904 */
[----:B------:R-:W2:Y:S01]  /*04c0*/  LDG.E R20, desc[UR4][R2.64] ;  /* 0x0000000402147981 */ /* 0x000ea2000c1e1900 */
[----:B------:R-:W-:-:S02]  /*04d0*/  ISETP.NE.AND P3, PT, R10, RZ, PT ;  /* 0x000000ff0a00720c */ /* 0x000fc40003f65270 */
[C---:B------:R-:W-:Y:S02]  /*04e0*/  ISETP.GE.U32.AND P2, PT, R10.reuse, 0x2, PT ;  /* 0x000000020a00780c */ /* 0x040fe40003f46070 */
[----:B------:R-:W-:Y:S02]  /*04f0*/  ISETP.GE.U32.AND P1, PT, R10, 0x4, PT ;  /* 0x000000040a00780c */ /* 0x000fe40003f26070 */
[----:B------:R-:W-:Y:S01]  /*0500*/  ISETP.NE.AND P0, PT, R21, RZ, PT ;  /* 0x000000ff1500720c */ /* 0x000fe20003f05270 */
[----:B0-----:R-:W-:Y:S01]  /*0510*/  IMAD.IADD R17, R18, 0x1, R17 ;  /* 0x0000000112117824 */ /* 0x001fe200078e0211 */
[----:B-1----:R-:W-:Y:S01]  /*0520*/  IADD3 R23, P4, PT, R16, R7, RZ ;  /* 0x0000000710177210 */ /* 0x002fe20007f9e0ff */
        /* <DEDUP_REMOVED lines=10> */
[----:B0-----:R-:W-:-:S05]  /*05d0*/  SEL R5, R4, RZ, P1 ;  /* 0x000000ff04057207 */ /* 0x001fca0000800000 */
[----:B------:R-:W-:Y:S02]  /*05e0*/  IMAD.IADD R22, R24, 0x1, R5 ;  /* 0x0000000118167824 */ /* 0x000fe400078e0205 */
[----:B------:R-:W-:Y:S01]  /*05f0*/  IMAD.X R24, RZ, RZ, R19, P4 ;  /* 0x000000ffff187224 */ /* 0x000fe200020e0613 */
[----:B------:R-:W-:Y:S02]  /*0600*/  LEA R4, P4, R23, UR8, 0x2 ;  /* 0x0000000817047c11 */ /* 0x000fe4000f8810ff */
[----:B------:R-:W0:Y:S02]  /*0610*/  SHFL.UP PT, R5, R22, 0x8, RZ ;  /* 0x0500000016057989 */ /* 0x000e2400000e00ff */
[----:B0-----:R-:W-:-:S04]  /*0620*/  LOP3.LUT R5, R0, R5, RZ, 0xc0, !PT ;  /* 0x0000000500057212 */ /* 0x001fc800078ec0ff */
[----:B------:R-:W-:-:S05]  /*0630*/  IADD3 R26, PT, PT, R22, R5, RZ ;  /* 0x00000005161a7210 */ /* 0x000fca0007ffe0ff */
[----:B------:R-:W-:Y:S01]  /*0640*/  STS [R13], R26 ;  /* 0x0000001a0d007388 */ /* 0x000fe20000000800 */
[----:B------:R-:W-:Y:S06]  /*0650*/  BAR.SYNC.DEFER_BLOCKING 0x0 ;  /* 0x0000000000007b1d */ /* 0x000fec0000010000 */
[----:B------:R-:W0:Y:S04]  /*0660*/  @P0 LDS R5, [R15+-0x4] ;  /* 0xfffffc000f050984 */ /* 0x000e280000000800 */
[----:B------:R-:W1:Y:S01]  /*0670*/  LDS R18, [R14+-0x4] ;  /* 0xfffffc000e127984 */ /* 0x000e620000000800 */
[----:B0-----:R-:W-:Y:S01]  /*0680*/  @P0 IMAD.IADD R20, R20, 0x1, R5 ;  /* 0x0000000114140824 */ /* 0x001fe200078e0205 */
[----:B------:R-:W-:-:S03]  /*0690*/  LEA.HI.X R5, R23, UR9, R24, 0x2, P4 ;  /* 0x0000000917057c11 */ /* 0x000fc6000a0f1418 */
[C---:B------:R-:W-:Y:S01]  /*06a0*/  IMAD.IADD R23, R17.reuse, 0x1, R20 ;  /* 0x0000000111177824 */ /* 0x040fe200078e0214 */
[----:B------:R-:W-:Y:S06]  /*06b0*/  BAR.SYNC.DEFER_BLOCKING 0x0 ;  /* 0x0000000000007b1d */ /* 0x000fec0000010000 */
[----:B------:R-:W-:Y:S04]  /*06c0*/  STG.E desc[UR4][R2.64], R23 ;  /* 0x0000001702007986 */ /* 0x000fe8000c101904 */
[----:B------:R-:W2:Y:S01]  /*06d0*/  LDG.E R20, desc[UR4][R4.64] ;  /* 0x0000000404147981 */ /* 0x000ea2000c1e1900 */
[----:B-1----:R-:W-:Y:S01]  /*06e0*/  IMAD.IADD R17, R17, 0x1, R18 ;  /* 0x0000000111117824 */ /* 0x002fe200078e0212 */
[----:B------:R-:W-:-:S02]  /*06f0*/  ISETP.NE.AND P4, PT, R12, 0x84, PT ;  /* 0x000000840c00780c */ /* 0x000fc40003f85270 */
        /* <DEDUP_REMOVED lines=10> */
[----:B0-----:R-:W-:-:S04]  /*07a0*/  SEL R3, R2, RZ, P1 ;  /* 0x000000ff02037207 */ /* 0x001fc80000800000 */
[----:B------:R-:W-:-:S05]  /*07b0*/  IADD3 R3, PT, PT, R24, R3, RZ ;  /* 0x0000000318037210 */ /* 0x000fca0007ffe0ff */
[----:B------:R-:W0:Y:S02]  /*07c0*/  SHFL.UP PT, R23, R3, 0x8, RZ ;  /* 0x0500000003177989 */ /* 0x000e2400000e00ff */
[----:B0-----:R-:W-:-:S05]  /*07d0*/  LOP3.LUT R2, R0, R23, RZ, 0xc0, !PT ;  /* 0x0000001700027212 */ /* 0x001fca00078ec0ff */
[----:B------:R-:W-:-:S05]  /*07e0*/  IMAD.IADD R2, R3, 0x1, R2 ;  /* 0x0000000103027824 */ /* 0x000fca00078e0202 */
[----:B------:R-:W-:Y:S01]  /*07f0*/  STS [R13], R2 ;  /* 0x000000020d007388 */ /* 0x000fe20000000800 */
[----:B------:R-:W-:Y:S06]  /*0800*/  BAR.SYNC.DEFER_BLOCKING 0x0 ;  /* 0x0000000000007b1d */ /* 0x000fec0000010000 */
[----:B------:R-:W0:Y:S04]  /*0810*/  @P0 LDS R23, [R15+-0x4] ;  /* 0xfffffc000f170984 */ /* 0x000e280000000800 */
[----:B------:R1:W2:Y:S01]  /*0820*/  LDS R18, [R14+-0x4] ;  /* 0xfffffc000e127984 */ /* 0x0002a20000000800 */
[----:B0-----:R-:W-:-:S04]  /*0830*/  @P0 IMAD.IADD R20, R20, 0x1, R23 ;  /* 0x0000000114140824 */ /* 0x001fc800078e0217 */
[----:B------:R-:W-:Y:S01]  /*0840*/  IMAD.IADD R23, R17, 0x1, R20 ;  /* 0x0000000111177824 */ /* 0x000fe200078e0214 */
[----:B------:R-:W-:Y:S06]  /*0850*/  BAR.SYNC.DEFER_BLOCKING 0x0 ;  /* 0x0000000000007b1d */ /* 0x000fec0000010000 */
[----:B------:R1:W-:Y:S01]  /*0860*/  STG.E desc[UR4][R4.64], R23 ;  /* 0x0000001704007986 */ /* 0x0003e2000c101904 */
[----:B--2---:R-:W-:Y:S05]  /*0870*/  @!P4 EXIT ;  /* 0x000000000000c94d */ /* 0x004fea0003800000 */
[----:B------:R-:W-:-:S05]  /*0880*/  IADD3 R3, P4, PT, R16, R6, RZ ;  /* 0x0000000610037210 */ /* 0x000fca0007f9e0ff */
[----:B-1----:R-:W-:Y:S01]  /*0890*/  IMAD.X R4, RZ, RZ, R19, P4 ;  /* 0x000000ffff047224 */ /* 0x002fe200020e0613 */
[----:B------:R-:W-:-:S04]  /*08a0*/  LEA R2, P4, R3, UR8, 0x2 ;  /* 0x0000000803027c11 */ /* 0x000fc8000f8810ff */
[----:B------:R-:W-:-:S05]  /*08b0*/  LEA.HI.X R3, R3, UR9, R4, 0x2, P4 ;  /* 0x0000000903037c11 */ /* 0x000fca000a0f1404 */
[----:B------:R-:W2:Y:S01]  /*08c0*/  LDG.E R4, desc[UR4][R2.64] ;  /* 0x0000000402047981 */ /* 0x000ea2000c1e1900 */
[----:B------:R-:W-:Y:S02]  /*08d0*/  IMAD.IADD R17, R17, 0x1, R18 ;  /* 0x0000000111117824 */ /* 0x000fe400078e0212 */
[----:B------:R-:W-:Y:S02]  /*08e0*/  VIADD R12, R12, 0x4 ;  /* 0x000000040c0c7836 */ /* 0x000fe40000000000 */
[C---:B------:R-:W-:Y:S02]  /*08f0*/  IMAD R8, R11.reuse, 0x20, R8 ;  /* 0x000000200b087824 */ /* 0x040fe400078e0208 */
[C---:B------:R-:W-:Y:S02]  /*0900*/  IMAD R7, R11.reuse, 0x20, R7 ;  /* 0x000000200b077824 */ /* 0x040fe400078e0207 */
[C---:B------:R-:W-:Y:S02]  /*0910*/  IMAD R9, R11.reuse, 0x20, R9 ;  /* 0x000000200b097824 */ /* 0x040fe400078e0209 */
[----:B------:R-:W-:Y:S01]  /*0920*/  IMAD R6, R11, 0x20, R6 ;  /* 0x000000200b067824 */ /* 0x000fe200078e0206 */
[----:B--2---:R-:W-:Y:S01]  /*0930*/  STS [R15], R4 ;  /* 0x000000040f007388 */ /* 0x004fe20000000800 */
[----:B------:R-:W-:Y:S06]  /*0940*/  BAR.SYNC.DEFER_BLOCKING 0x0 ;  /* 0x0000000000007b1d */ /* 0x000fec0000010000 */
[----:B------:R-:W0:Y:S04]  /*0950*/  LDS R5, [R13] ;  /* 0x000000000d057984 */ /* 0x000e280000000800 */
[----:B0-----:R-:W0:Y:S02]  /*0960*/  SHFL.UP PT, R20, R5, 0x1, RZ ;  /* 0x0420000005147989 */ /* 0x001e2400000e00ff */
[----:B0-----:R-:W-:-:S05]  /*0970*/  SEL R20, R20, RZ, P3 ;  /* 0x000000ff14147207 */ /* 0x001fca0001800000 */
[----:B------:R-:W-:-:S05]  /*0980*/  IMAD.IADD R20, R5, 0x1, R20 ;  /* 0x0000000105147824 */ /* 0x000fca00078e0214 */
[----:B------:R-:W0:Y:S02]  /*0990*/  SHFL.UP PT, R22, R20, 0x2, RZ ;  /* 0x0440000014167989 */ /* 0x000e2400000e00ff */
[----:B0-----:R-:W-:-:S04]  /*09a0*/  SEL R23, R22, RZ, P2 ;  /* 0x000000ff16177207 */ /* 0x001fc80001000000 */
[----:B------:R-:W-:-:S05]  /*09b0*/  IADD3 R23, PT, PT, R20, R23, RZ ;  /* 0x0000001714177210 */ /* 0x000fca0007ffe0ff */
[----:B------:R-:W0:Y:S02]  /*09c0*/  SHFL.UP PT, R22, R23, 0x4, RZ ;  /* 0x0480000017167989 */ /* 0x000e2400000e00ff */
[----:B0-----:R-:W-:-:S05]  /*09d0*/  SEL R22, R22, RZ, P1 ;  /* 0x000000ff16167207 */ /* 0x001fca0000800000 */
[----:B------:R-:W-:-:S05]  /*09e0*/  IMAD.IADD R22, R23, 0x1, R22 ;  /* 0x0000000117167824 */ /* 0x000fca00078e0216 */
[----:B------:R-:W0:Y:S02]  /*09f0*/  SHFL.UP PT, R25, R22, 0x8, RZ ;  /* 0x0500000016197989 */ /* 0x000e2400000e00ff */
[----:B0-----:R-:W-:-:S05]  /*0a00*/  LOP3.LUT R25, R0, R25, RZ, 0xc0, !PT ;  /* 0x0000001900197212 */ /* 0x001fca00078ec0ff */
[----:B------:R-:W-:-:S05]  /*0a10*/  IMAD.IADD R24, R22, 0x1, R25 ;  /* 0x0000000116187824 */ /* 0x000fca00078e0219 */
[----:B------:R-:W-:Y:S01]  /*0a20*/  STS [R13], R24 ;  /* 0x000000180d007388 */ /* 0x000fe20000000800 */
[----:B------:R-:W-:Y:S06]  /*0a30*/  BAR.SYNC.DEFER_BLOCKING 0x0 ;  /* 0x0000000000007b1d */ /* 0x000fec0000010000 */
[----:B------:R-:W0:Y:S04]  /*0a40*/  @P0 LDS R5, [R15+-0x4] ;  /* 0xfffffc000f050984 */ /* 0x000e280000000800 */
[----:B------:R-:W1:Y:S01]  /*0a50*/  LDS R20, [R14+-0x4] ;  /* 0xfffffc000e147984 */ /* 0x000e620000000800 */
[----:B0-----:R-:W-:-:S04]  /*0a60*/  @P0 IMAD.IADD R4, R4, 0x1, R5 ;  /* 0x0000000104040824 */ /* 0x001fc800078e0205 */
[C---:B------:R-:W-:Y:S01]  /*0a70*/  IMAD.IADD R5, R17.reuse, 0x1, R4 ;  /* 0x0000000111057824 */ /* 0x040fe200078e0204 */
[----:B------:R-:W-:Y:S01]  /*0a80*/  BAR.SYNC.DEFER_BLOCKING 0x0 ;  /* 0x0000000000007b1d */ /* 0x000fe20000010000 */
[----:B-1----:R-:W-:-:S05]  /*0a90*/  IADD3 R17, PT, PT, R17, R20, RZ ;  /* 0x0000001411117210 */ /* 0x002fca0007ffe0ff */
[----:B------:R0:W-:Y:S01]  /*0aa0*/  STG.E desc[UR4][R2.64], R5 ;  /* 0x0000000502007986 */ /* 0x0001e2000c101904 */
[----:B------:R-:W-:Y:S05]  /*0ab0*/  BRA `(.L_x_0) ;  /* 0xfffffff800007947 */ /* 0x000fea000383ffff */
.L_x_1:
[----:B------:R-:W-:-:S00]  /*0ac0*/  BRA `(.L_x_1) ;  /* 0xfffffffc00fc7947 */ /* 0x000fc0000383ffff */
[----:B------:R-:W-:-:S00]  /*0ad0*/  NOP ;  /* 0x0000000000007918 */ /* 0x000fc00000000000 */
        /* <DEDUP_REMOVED lines=10> */
.L_x_32:


//--------------------- .text._Z18shfl_intimage_rowsPK5uint4PS_ --------------------------
	.section	.text._Z18shfl_intimage_rowsPK5uint4PS_,"ax",@progbits
	.align	128
        .global         _Z18shfl_intimage_rowsPK5uint4PS_
        .type           _Z18shfl_intimage_rowsPK5uint4PS_,@function
        .size           _Z18shfl_intimage_rowsPK5uint4PS_,(.L_x_33 - _Z18shfl_intimage_rowsPK5uint4PS_)
        .other          _Z18shfl_intimage_rowsPK5uint4PS_,@"STO_CUDA_ENTRY STV_DEFAULT"
_Z18shfl_intimage_rowsPK5uint4PS_:
.text._Z18shfl_intimage_rowsPK5uint4PS_:
[----:B------:R-:W-:Y:S01]  /*0000*/  LDC R1, c[0x0][0x37c] ;  /* 0x0000df00ff017b82 */ /* 0x000fe20000000800 */
[----:B------:R-:W0:Y:S01]  /*0010*/  S2R R31, SR_CTAID.X ;  /* 0x00000000001f7919 */ /* 0x000e220000002500 */
[----:B------:R-:W1:Y:S01]  /*0020*/  LDCU.64 UR4, c[0x0][0x380] ;  /* 0x00007000ff0477ac */ /* 0x000e620008000a00 */
[----:B------:R-:W2:Y:S01]  /*0030*/  S2R R2, SR_TID.X ;  /* 0x0000000000027919 */ /* 0x000ea20000002100 */
[----:B------:R-:W3:Y:S01]  /*0040*/  LDCU.64 UR6, c[0x0][0x358] ;  /* 0x00006b00ff0677ac */ /* 0x000ee20008000a00 */
[----:B0-----:R-:W-:-:S05]  /*0050*/  IMAD R3, R31, 0x78, RZ ;  /* 0x000000781f037824 */ /* 0x001fca00078e02ff */
[----:B--2---:R-:W-:-:S05]  /*0060*/  IADD3 R0, P0, PT, R3, R2, RZ ;  /* 0x0000000203007210 */ /* 0x004fca0007f1e0ff */
[----:B------:R-:W-:Y:S01]  /*0070*/  IMAD.X R3, RZ, RZ, RZ, P0 ;  /* 0x000000ffff037224 */ /* 0x000fe200000e06ff */
[----:B-1----:R-:W-:-:S04]  /*0080*/  LEA R4, P0, R0, UR4, 0x4 ;  /* 0x0000000400047c11 */ /* 0x002fc8000f8020ff */
[----:B------:R-:W-:-:S06]  /*0090*/  LEA.HI.X R5, R0, UR5, R3, 0x4, P0 ;  /* 0x0000000500057c11 */ /* 0x000fcc00080f2403 */
[----:B---3--:R-:W2:Y:S01]  /*00a0*/  LDG.E.128 R4, desc[UR6][R4.64] ;  /* 0x0000000604047981 */ /* 0x008ea2000c1e1d00 */
[----:B------:R-:W0:Y:S01]  /*00b0*/  LDCU UR4, c[0x0][0x360] ;  /* 0x00006c00ff0477ac */ /* 0x000e220008000800 */
[----:B------:R-:W-:Y:S01]  /*00c0*/  BSSY.RECONVERGENT B0, `(.L_x_2) ;  /* 0x0000043000007945 */ /* 0x000fe20003800200 */
[----:B------:R-:W1:Y:S01]  /*00d0*/  S2R R23, SR_TID.Y ;  /* 0x0000000000177919 */ /* 0x000e620000002200 */
[----:B------:R-:W1:Y:S01]  /*00e0*/  LDCU UR5, c[0x0][0x364] ;  /* 0x00006c80ff0577ac */ /* 0x000e620008000800 */
[----:B------:R-:W1:Y:S02]  /*00f0*/  S2R R16, SR_TID.Z ;  /* 0x0000000000107919 */ /* 0x000e640000002300 */
[----:B-1----:R-:W-:-:S04]  /*0100*/  IMAD R23, R16, UR5, R23 ;  /* 0x0000000510177c24 */ /* 0x002fc8000f8e0217 */
[----:B0-----:R-:W-:-:S05]  /*0110*/  IMAD R18, R23, UR4, R2 ;  /* 0x0000000417127c24 */ /* 0x001fca000f8e0202 */
[C---:B------:R-:W-:Y:S02]  /*0120*/  LOP3.LUT P4, RZ, R18.reuse, 0x1f, RZ, 0xc0, !PT ;  /* 0x0000001f12ff7812 */ /* 0x040fe4000788c0ff */
[----:B------:R-:W-:-:S04]  /*0130*/  LOP3.LUT R33, R18, 0x1f, RZ, 0xc0, !PT ;  /* 0x0000001f12217812 */ /* 0x000fc800078ec0ff */
[C---:B------:R-:W-:Y:S02]  /*0140*/  ISETP.GE.U32.AND P0, PT, R33.reuse, 0x2, PT ;  /* 0x000000022100780c */ /* 0x040fe40003f06070 */
[C---:B------:R-:W-:Y:S02]  /*0150*/  ISETP.GE.U32.AND P1, PT, R33.reuse, 0x4, PT ;  /* 0x000000042100780c */ /* 0x040fe40003f26070 */
[C---:B------:R-:W-:Y:S02]  /*0160*/  ISETP.GE.U32.AND P2, PT, R33.reuse, 0x8, PT ;  /* 0x000000082100780c */ /* 0x040fe40003f46070 */
[----:B------:R-:W-:Y:S02]  /*0170*/  ISETP.GE.U32.AND P3, PT, R33, 0x10, PT ;  /* 0x000000102100780c */ /* 0x000fe40003f66070 */
[----:B--2---:R-:W-:Y:S02]  /*0180*/  SHF.R.U32.HI R0, RZ, 0x8, R4 ;  /* 0x00000008ff007819 */ /* 0x004fe40000011604 */
[----:B------:R-:W-:-:S02]  /*0190*/  LOP3.LUT R29, R4, 0xff, RZ, 0xc0, !PT ;  /* 0x000000ff041d7812 */ /* 0x000fc400078ec0ff */
[----:B------:R-:W-:Y:S02]  /*01a0*/  LOP3.LUT R0, R0, 0xff, RZ, 0xc0, !PT ;  /* 0x000000ff00007812 */ /* 0x000fe400078ec0ff */
[----:B------:R-:W-:Y:S02]  /*01b0*/  SHF.R.U32.HI R17, RZ, 0x10, R4 ;  /* 0x00000010ff117819 */ /* 0x000fe40000011604 */
[----:B------:R-:W-:Y:S01]  /*01c0*/  SHF.R.U32.HI R19, RZ, 0x8, R5 ;  /* 0x00000008ff137819 */ /* 0x000fe20000011605 */
[----:B------:R-:W-:Y:S01]  /*01d0*/  IMAD.IADD R28, R29, 0x1, R0 ;  /* 0x000000011d1c7824 */ /* 0x000fe200078e0200 */
[----:B------:R-:W-:Y:S02]  /*01e0*/  LOP3.LUT R17, R17, 0xff, RZ, 0xc0, !PT ;  /* 0x000000ff11117812 */ /* 0x000fe400078ec0ff */
[----:B------:R-:W-:Y:S02]  /*01f0*/  LOP3.LUT R3, R5, 0xff, RZ, 0xc0, !PT ;  /* 0x000000ff05037812 */ /* 0x000fe400078ec0ff */
[----:B------:R-:W-:-:S02]  /*0200*/  IADD3 R27, PT, PT, R28, R17, RZ ;  /* 0x000000111c1b7210 */ /* 0x000fc40007ffe0ff */
[----:B------:R-:W-:Y:S02]  /*0210*/  LOP3.LUT R19, R19, 0xff, RZ, 0xc0, !PT ;  /* 0x000000ff13137812 */ /* 0x000fe400078ec0ff */
[----:B------:R-:W-:Y:S02]  /*0220*/  LEA.HI R26, R4, R27, RZ, 0x8 ;  /* 0x0000001b041a7211 */ /* 0x000fe400078f40ff */
[----:B------:R-:W-:Y:S02]  /*0230*/  SHF.R.U32.HI R14, RZ, 0x10, R5 ;  /* 0x00000010ff0e7819 */ /* 0x000fe40000011605 */
[----:B------:R-:W-:Y:S01]  /*0240*/  SHF.R.U32.HI R21, RZ, 0x8, R6 ;  /* 0x00000008ff157819 */ /* 0x000fe20000011606 */
[----:B------:R-:W-:Y:S01]  /*0250*/  IMAD.IADD R8, R26, 0x1, R3 ;  /* 0x000000011a087824 */ /* 0x000fe200078e0203 */
[----:B------:R-:W-:Y:S02]  /*0260*/  LOP3.LUT R14, R14, 0xff, RZ, 0xc0, !PT ;  /* 0x000000ff0e0e7812 */ /* 0x000fe400078ec0ff */
[----:B------:R-:W-:Y:S01]  /*0270*/  LOP3.LUT R12, R6, 0xff, RZ, 0xc0, !PT ;  /* 0x000000ff060c7812 */ /* 0x000fe200078ec0ff */
[----:B------:R-:W-:Y:S01]  /*0280*/  IMAD.IADD R9, R19, 0x1, R8 ;  /* 0x0000000113097824 */ /* 0x000fe200078e0208 */
[----:B------:R-:W-:-:S02]  /*0290*/  LOP3.LUT R21, R21, 0xff, RZ, 0xc0, !PT ;  /* 0x000000ff15157812 */ /* 0x000fc400078ec0ff */
[----:B------:R-:W-:Y:S02]  /*02a0*/  SHF.R.U32.HI R20, RZ, 0x10, R6 ;  /* 0x00000010ff147819 */ /* 0x000fe40000011606 */
[----:B------:R-:W-:Y:S02]  /*02b0*/  IADD3 R10, PT, PT, R14, R9, RZ ;  /* 0x000000090e0a7210 */ /* 0x000fe40007ffe0ff */
[----:B------:R-:W-:Y:S02]  /*02c0*/  LOP3.LUT R20, R20, 0xff, RZ, 0xc0, !PT ;  /* 0x000000ff14147812 */ /* 0x000fe400078ec0ff */
[----:B------:R-:W-:Y:S02]  /*02d0*/  LEA.HI R11, R5, R10, RZ, 0x8 ;  /* 0x0000000a050b7211 */ /* 0x000fe400078f40ff */
[----:B------:R-:W-:Y:S02]  /*02e0*/  SHF.R.U32.HI R16, RZ, 0x8, R7 ;  /* 0x00000008ff107819 */ /* 0x000fe40000011607 */
[----:B------:R-:W-:Y:S01]  /*02f0*/  LOP3.LUT R30, R7, 0xff, RZ, 0xc0, !PT ;  /* 0x000000ff071e7812 */ /* 0x000fe200078ec0ff */
[----:B------:R-:W-:Y:S01]  /*0300*/  IMAD.IADD R12, R12, 0x1, R11 ;  /* 0x000000010c0c7824 */ /* 0x000fe200078e020b */
[----:B------:R-:W-:-:S02]  /*0310*/  LOP3.LUT R32, R16, 0xff, RZ, 0xc0, !PT ;  /* 0x000000ff10207812 */ /* 0x000fc400078ec0ff */
[----:B------:R-:W-:Y:S01]  /*0320*/  SHF.R.U32.HI R22, RZ, 0x10, R7 ;  /* 0x00000010ff167819 */ /* 0x000fe20000011607 */
[----:B------:R-:W-:-:S03]  /*0330*/  IMAD.IADD R13, R21, 0x1, R12 ;  /* 0x00000001150d7824 */ /* 0x000fc600078e020c */
[----:B------:R-:W-:Y:S02]  /*0340*/  LOP3.LUT R23, R22, 0xff, RZ, 0xc0, !PT ;  /* 0x000000ff16177812 */ /* 0x000fe400078ec0ff */
[----:B------:R-:W-:-:S04]  /*0350*/  IADD3 R3, PT, PT, R20, R13, RZ ;  /* 0x0000000d14037210 */ /* 0x000fc80007ffe0ff */
[----:B------:R-:W-:-:S05]  /*0360*/  LEA.HI R15, R6, R3, RZ, 0x8 ;  /* 0x00000003060f7211 */ /* 0x000fca00078f40ff */
[----:B------:R-:W-:-:S04]  /*0370*/  IMAD.IADD R25, R30, 0x1, R15 ;  /* 0x000000011e197824 */ /* 0x000fc800078e020f */
[----:B------:R-:W-:-:S05]  /*0380*/  IMAD.IADD R24, R32, 0x1, R25 ;  /* 0x0000000120187824 */ /* 0x000fca00078e0219 */
[----:B------:R-:W-:-:S04]  /*0390*/  IADD3 R16, PT, PT, R23, R24, RZ ;  /* 0x0000001817107210 */ /* 0x000fc80007ffe0ff */
[----:B------:R-:W-:-:S05]  /*03a0*/  LEA.HI R22, R7, R16, RZ, 0x8 ;  /* 0x0000001007167211 */ /* 0x000fca00078f40ff */
[----:B------:R0:W1:Y:S01]  /*03b0*/  SHFL.UP PT, R34, R22, 0x1, RZ ;  /* 0x0420000016227989 */ /* 0x00006200000e00ff */
[----:B------:R-:W-:Y:S05]  /*03c0*/  @!P4 BRA `(.L_x_3) ;  /* 0x000000000048c947 */ /* 0x000fea0003800000 */
[----:B-1----:R-:W-:Y:S01]  /*03d0*/  IMAD.IADD R29, R34, 0x1, R29 ;  /* 0x00000001221d7824 */ /* 0x002fe200078e021d */
[----:B------:R-:W-:Y:S02]  /*03e0*/  LOP3.LUT R3, R5, 0xff, RZ, 0xc0, !PT ;  /* 0x000000ff05037812 */ /* 0x000fe400078ec0ff */
[----:B------:R-:W-:Y:S01]  /*03f0*/  LOP3.LUT R12, R6, 0xff, RZ, 0xc0, !PT ;  /* 0x000000ff060c7812 */ /* 0x000fe200078ec0ff */
[----:B------:R-:W-:-:S05]  /*0400*/  IMAD.IADD R28, R0, 0x1, R29 ;  /* 0x00000001001c7824 */ /* 0x000fca00078e021d */
[----:B------:R-:W-:-:S04]  /*0410*/  IADD3 R27, PT, PT, R17, R28, RZ ;  /* 0x0000001c111b7210 */ /* 0x000fc80007ffe0ff */
[----:B------:R-:W-:-:S05]  /*0420*/  LEA.HI R26, R4, R27, RZ, 0x8 ;  /* 0x0000001b041a7211 */ /* 0x000fca00078f40ff */
[----:B------:R-:W-:-:S04]  /*0430*/  IMAD.IADD R8, R3, 0x1, R26 ;  /* 0x0000000103087824 */ /* 0x000fc800078e021a */
        /* <DEDUP_REMOVED lines=10> */
[----:B0-----:R-:W-:-:S07]  /*04e0*/  LEA.HI R22, R7, R16, RZ, 0x8 ;  /* 0x0000001007167211 */ /* 0x001fce00078f40ff */
.L_x_3:
[----:B------:R-:W-:Y:S05]  /*04f0*/  BSYNC.RECONVERGENT B0 ;  /* 0x0000000000007941 */ /* 0x000fea0003800200 */
.L_x_2:
[----:B------:R2:W3:Y:S01]  /*0500*/  SHFL.UP PT, R0, R22, 0x2, RZ ;  /* 0x0440000016007989 */ /* 0x0004e200000e00ff */
[----:B------:R-:W-:Y:S04]  /*0510*/  BSSY.RECONVERGENT B0, `(.L_x_4) ;  /* 0x0000012000007945 */ /* 0x000fe80003800200 */
[----:B------:R-:W-:Y:S05]  /*0520*/  @!P0 BRA `(.L_x_5) ;  /* 0x0000000000408947 */ /* 0x000fea0003800000 */
[--C-:B---3--:R-:W-:Y:S01]  /*0530*/  IMAD.IADD R29, R29, 0x1, R0.reuse ;  /* 0x000000011d1d7824 */ /* 0x108fe200078e0200 */
[-C--:B------:R-:W-:Y:S01]  /*0540*/  IADD3 R27, PT, PT, R27, R0.reuse, RZ ;  /* 0x000000001b1b7210 */ /* 0x080fe20007ffe0ff */
[--C-:B------:R-:W-:Y:S01]  /*0550*/  IMAD.IADD R28, R28, 0x1, R0.reuse ;  /* 0x000000011c1c7824 */ /* 0x100fe200078e0200 */
[-C--:B------:R-:W-:Y:S01]  /*0560*/  IADD3 R9, PT, PT, R9, R0.reuse, RZ ;  /* 0x0000000009097210 */ /* 0x080fe20007ffe0ff */
[--C-:B------:R-:W-:Y:S01]  /*0570*/  IMAD.IADD R26, R26, 0x1, R0.reuse ;  /* 0x000000011a1a7824 */ /* 0x100fe200078e0200 */
[-C--:B------:R-:W-:Y:S01]  /*0580*/  IADD3 R12, PT, PT, R12, R0.reuse, RZ ;  /* 0x000000000c0c7210 */ /* 0x080fe20007ffe0ff */
[--C-:B------:R-:W-:Y:S01]  /*0590*/  IMAD.IADD R8, R8, 0x1, R0.reuse ;  /* 0x0000000108087824 */ /* 0x100fe200078e0200 */
[-C--:B------:R-:W-:Y:S01]  /*05a0*/  IADD3 R15, PT, PT, R15, R0.reuse, RZ ;  /* 0x000000000f0f7210 */ /* 0x080fe20007ffe0ff */
[--C-:B------:R-:W-:Y:S01]  /*05b0*/  IMAD.IADD R10, R10, 0x1, R0.reuse ;  /* 0x000000010a0a7824 */ /* 0x100fe200078e0200 */
[----:B------:R-:W-:Y:S01]  /*05c0*/  IADD3 R16, PT, PT, R16, R0, RZ ;  /* 0x0000000010107210 */ /* 0x000fe20007ffe0ff */
[----:B------:R-:W-:-:S02]  /*05d0*/  IMAD.IADD R11, R11, 0x1, R0 ;  /* 0x000000010b0b7824 */ /* 0x000fc400078e0200 */
[--C-:B------:R-:W-:Y:S02]  /*05e0*/  IMAD.IADD R13, R13, 0x1, R0.reuse ;  /* 0x000000010d0d7824 */ /* 0x100fe400078e0200 */
[--C-:B------:R-:W-:Y:S02]  /*05f0*/  IMAD.IADD R3, R3, 0x1, R0.reuse ;  /* 0x0000000103037824 */ /* 0x100fe400078e0200 */
[--C-:B------:R-:W-:Y:S02]  /*0600*/  IMAD.IADD R25, R25, 0x1, R0.reuse ;  /* 0x0000000119197824 */ /* 0x100fe400078e0200 */
[--C-:B------:R-:W-:Y:S02]  /*0610*/  IMAD.IADD R24, R24, 0x1, R0.reuse ;  /* 0x0000000118187824 */ /* 0x100fe400078e0200 */
[----:B0-2---:R-:W-:-:S07]  /*0620*/  IMAD.IADD R22, R22, 0x1, R0 ;  /* 0x0000000116167824 */ /* 0x005fce00078e0200 */
.L_x_5:
[----:B------:R-:W-:Y:S05]  /*0630*/  BSYNC.RECONVERGENT B0 ;  /* 0x0000000000007941 */ /* 0x000fea0003800200 */
.L_x_4:
[----:B---3--:R3:W4:Y:S01]  /*0640*/  SHFL.UP PT, R0, R22, 0x4, RZ ;  /* 0x0480000016007989 */ /* 0x00872200000e00ff */
[----:B------:R-:W-:Y:S04]  /*0650*/  BSSY.RECONVERGENT B0, `(.L_x_6) ;  /* 0x0000012000007945 */ /* 0x000fe80003800200 */
[----:B------:R-:W-:Y:S05]  /*0660*/  @!P1 BRA `(.L_x_7) ;  /* 0x0000000000409947 */ /* 0x000fea0003800000 */
[--C-:B----4-:R-:W-:Y:S01]  /*0670*/  IMAD.IADD R29, R29, 0x1, R0.reuse ;  /* 0x000000011d1d7824 */ /* 0x110fe200078e0200 */
        /* <DEDUP_REMOVED lines=14> */
[----:B0-23--:R-:W-:-:S07]  /*0760*/  IMAD.IADD R22, R22, 0x1, R0 ;  /* 0x0000000116167824 */ /* 0x00dfce00078e0200 */
.L_x_7:
[----:B------:R-:W-:Y:S05]  /*0770*/  BSYNC.RECONVERGENT B0 ;  /* 0x0000000000007941 */ /* 0x000fea0003800200 */
.L_x_6:
[----:B----4-:R4:W0:Y:S01]  /*0780*/  SHFL.UP PT, R0, R22, 0x8, RZ ;  /* 0x0500000016007989 */ /* 0x01082200000e00ff */
[----:B------:R-:W-:Y:S04]  /*0790*/  BSSY.RECONVERGENT B0, `(.L_x_8) ;  /* 0x0000012000007945 */ /* 0x000fe80003800200 */
[----:B------:R-:W-:Y:S05]  /*07a0*/  @!P2 BRA `(.L_x_9) ;  /* 0x000000000040a947 */ /* 0x000fea0003800000 */
[-C--:B0-----:R-:W-:Y:S01]  /*07b0*/  IADD3 R29, PT, PT, R29, R0.reuse, RZ ;  /* 0x000000001d1d7210 */ /* 0x081fe20007ffe0ff */
[--C-:B------:R-:W-:Y:S01]  /*07c0*/  IMAD.IADD R28, R28, 0x1, R0.reuse ;  /* 0x000000011c1c7824 */ /* 0x100fe200078e0200 */
        /* <DEDUP_REMOVED lines=8> */
[----:B--234-:R-:W-:Y:S01]  /*0850*/  IADD3 R22, PT, PT, R22, R0, RZ ;  /* 0x0000000016167210 */ /* 0x01cfe20007ffe0ff */
[----:B------:R-:W-:-:S02]  /*0860*/  IMAD.IADD R12, R12, 0x1, R0 ;  /* 0x000000010c0c7824 */ /* 0x000fc400078e0200 */
[--C-:B------:R-:W-:Y:S02]  /*0870*/  IMAD.IADD R3, R3, 0x1, R0.reuse ;  /* 0x0000000103037824 */ /* 0x100fe400078e0200 */
[--C-:B------:R-:W-:Y:S02]  /*0880*/  IMAD.IADD R15, R15, 0x1, R0.reuse ;  /* 0x000000010f0f7824 */ /* 0x100fe400078e0200 */
[--C-:B------:R-:W-:Y:S02]  /*0890*/  IMAD.IADD R24, R24, 0x1, R0.reuse ;  /* 0x0000000118187824 */ /* 0x100fe400078e0200 */
[----:B------:R-:W-:-:S07]  /*08a0*/  IMAD.IADD R16, R16, 0x1, R0 ;  /* 0x0000000110107824 */ /* 0x000fce00078e0200 */
.L_x_9:
[----:B------:R-:W-:Y:S05]  /*08b0*/  BSYNC.RECONVERGENT B0 ;  /* 0x0000000000007941 */ /* 0x000fea0003800200 */
.L_x_8:
[----:B0-----:R0:W0:Y:S01]  /*08c0*/  SHFL.UP PT, R0, R22, 0x10, RZ ;  /* 0x0600000016007989 */ /* 0x00102200000e00ff */
[----:B------:R-:W-:Y:S04]  /*08d0*/  BSSY.RECONVERGENT B0, `(.L_x_10) ;  /* 0x0000012000007945 */ /* 0x000fe80003800200 */
[----:B------:R-:W-:Y:S05]  /*08e0*/  @!P3 BRA `(.L_x_11) ;  /* 0x000000000040b947 */ /* 0x000fea0003800000 */
[--C-:B0-----:R-:W-:Y:S01]  /*08f0*/  IMAD.IADD R29, R29, 0x1, R0.reuse ;  /* 0x000000011d1d7824 */ /* 0x101fe200078e0200 */
        /* <DEDUP_REMOVED lines=14> */
[----:B--234-:R-:W-:-:S07]  /*09e0*/  IMAD.IADD R22, R22, 0x1, R0 ;  /* 0x0000000116167824 */ /* 0x01cfce00078e0200 */
.L_x_11:
[----:B------:R-:W-:Y:S05]  /*09f0*/  BSYNC.RECONVERGENT B0 ;  /* 0x0000000000007941 */ /* 0x000fea0003800200 */
.L_x_10:
[----:B------:R-:W5:Y:S01]  /*0a00*/  S2UR UR5, SR_CgaCtaId ;  /* 0x00000000000579c3 */ /* 0x000f620000008800 */
[----:B------:R-:W-:Y:S01]  /*0a10*/  ISETP.NE.AND P4, PT, R33, 0x1f, PT ;  /* 0x0000001f2100780c */ /* 0x000fe20003f85270 */
[----:B------:R-:W-:Y:S01]  /*0a20*/  UMOV UR4, 0x400 ;  /* 0x0000040000047882 */ /* 0x000fe20000000000 */
[----:B------:R-:W-:-:S04]  /*0a30*/  SHF.R.U32.HI R5, RZ, 0x3, R18 ;  /* 0x00000003ff057819 */ /* 0x000fc80000011612 */
[----:B------:R-:W-:Y:S01]  /*0a40*/  LOP3.LUT R5, R5, 0x1ffffffc, RZ, 0xc0, !PT ;  /* 0x1ffffffc05057812 */ /* 0x000fe200078ec0ff */
[----:B-----5:R-:W-:-:S09]  /*0a50*/  ULEA UR4, UR5, UR4, 0x18 ;  /* 0x0000000405047291 */ /* 0x020fd2000f8ec0ff */
[----:B------:R0:W-:Y:S01]  /*0a60*/  @!P4 STS [R5+UR4], R22 ;  /* 0x000000160500c988 */ /* 0x0001e20008000804 */
[----:B------:R-:W-:Y:S01]  /*0a70*/  BAR.SYNC.DEFER_BLOCKING 0x0 ;  /* 0x0000000000007b1d */ /* 0x000fe20000010000 */
[----:B------:R-:W-:-:S13]  /*0a80*/  ISETP.GT.U32.AND P4, PT, R18, 0x1f, PT ;  /* 0x0000001f1200780c */ /* 0x000fda0003f84070 */
[----:B0-----:R-:W-:Y:S05]  /*0a90*/  @P4 BRA `(.L_x_12) ;  /* 0x0000000000544947 */ /* 0x001fea0003800000 */
[C---:B------:R-:W-:Y:S01]  /*0aa0*/  LEA R0, R33.reuse, UR4, 0x2 ;  /* 0x0000000421007c11 */ /* 0x040fe2000f8e10ff */
[----:B------:R-:W-:Y:S01]  /*0ab0*/  UMOV UR5, 0xffffffff ;  /* 0xffffffff00057882 */ /* 0x000fe20000000000 */
[----:B------:R-:W-:-:S03]  /*0ac0*/  ISETP.NE.AND P4, PT, R33, RZ, PT ;  /* 0x000000ff2100720c */ /* 0x000fc60003f85270 */
[----:B------:R0:W0:Y:S01]  /*0ad0*/  LDS R4, [R0] ;  /* 0x0000000000047984 */ /* 0x0000220000000800 */
[----:B------:R-:W-:Y:S09]  /*0ae0*/  BRA.DIV UR5, `(.L_x_13) ;  /* 0x0000000a05607947 */ /* 0x000ff2000b800000 */
        /* <DEDUP_REMOVED lines=10> */
[----:B0-----:R-:W-:-:S05]  /*0b90*/  SEL R14, R14, RZ, P2 ;  /* 0x000000ff0e0e7207 */ /* 0x001fca0001000000 */
[----:B------:R-:W-:-:S05]  /*0ba0*/  IMAD.IADD R14, R17, 0x1, R14 ;  /* 0x00000001110e7824 */ /* 0x000fca00078e020e */
[----:B------:R0:W0:Y:S02]  /*0bb0*/  SHFL.UP PT, R4, R14, 0x10, RZ ;  /* 0x060000000e047989 */ /* 0x00002400000e00ff */
.L_x_30:
[----:B0-----:R-:W-:-:S04]  /*0bc0*/  SEL R7, R4, RZ, P3 ;  /* 0x000000ff04077207 */ /* 0x001fc80001800000 */
[----:B------:R-:W-:-:S05]  /*0bd0*/  IADD3 R7, PT, PT, R14, R7, RZ ;  /* 0x000000070e077210 */ /* 0x000fca0007ffe0ff */
[----:B------:R0:W-:Y:S02]  /*0be0*/  STS [R0], R7 ;  /* 0x0000000700007388 */ /* 0x0001e40000000800 */
.L_x_12:
[----:B------:R-:W-:Y:S01]  /*0bf0*/  ISETP.GE.U32.AND P0, PT, R18, 0x20, PT ;  /* 0x000000201200780c */ /* 0x000fe20003f06070 */
[----:B------:R-:W-:Y:S05]  /*0c00*/  WARPSYNC.ALL ;  /* 0x0000000000007948 */ /* 0x000fea0003800000 */
[----:B------:R-:W-:Y:S06]  /*0c10*/  BAR.SYNC.DEFER_BLOCKING 0x0 ;  /* 0x0000000000007b1d */ /* 0x000fec0000010000 */
[----:B------:R-:W-:Y:S04]  /*0c20*/  BSSY.RECONVERGENT B0, `(.L_x_14) ;  /* 0x0000013000007945 */ /* 0x000fe80003800200 */
[----:B------:R-:W-:Y:S05]  /*0c30*/  @!P0 BRA `(.L_x_15) ;  /* 0x0000000000448947 */ /* 0x000fea0003800000 */
[----:B------:R-:W5:Y:S02]  /*0c40*/  LDS R5, [R5+UR4+-0x4] ;  /* 0xfffffc0405057984 */ /* 0x000f640008000800 */
[--C-:B-----5:R-:W-:Y:S01]  /*0c50*/  IMAD.IADD R29, R29, 0x1, R5.reuse ;  /* 0x000000011d1d7824 */ /* 0x120fe200078e0205 */
        /* <DEDUP_REMOVED lines=15> */
.L_x_15:
[----:B------:R-:W-:Y:S05]  /*0d50*/  BSYNC.RECONVERGENT B0 ;  /* 0x0000000000007941 */ /* 0x000fea0003800200 */
.L_x_14:
[C---:B0-----:R-:W-:Y:S01]  /*0d60*/  LOP3.LUT R0, R2.reuse, 0x3, RZ, 0xc0, !PT ;  /* 0x0000000302007812 */ /* 0x041fe200078ec0ff */
[----:B------:R-:W-:Y:S01]  /*0d70*/  IMAD.SHL.U32 R2, R2, 0x4, RZ ;  /* 0x0000000402027824 */ /* 0x000fe200078e00ff */
[----:B------:R-:W0:Y:S01]  /*0d80*/  SHFL.BFLY PT, R8, R8, 0x1, 0x1f ;  /* 0x0c201f0008087f89 */ /* 0x000e2200000e0000 */
[----:B------:R-:W-:Y:S01]  /*0d90*/  BSSY.RECONVERGENT B0, `(.L_x_16) ;  /* 0x0000024000007945 */ /* 0x000fe20003800200 */
[----:B------:R-:W-:Y:S02]  /*0da0*/  ISETP.GT.AND P0, PT, R0, 0x1, PT ;  /* 0x000000010000780c */ /* 0x000fe40003f04270 */
[----:B------:R-:W0:Y:S01]  /*0db0*/  SHFL.BFLY PT, R9, R9, 0x1, 0x1f ;  /* 0x0c201f0009097f89 */ /* 0x000e2200000e0000 */
[----:B------:R-:W-:Y:S02]  /*0dc0*/  LOP3.LUT R32, R2, 0xff0, RZ, 0xc0, !PT ;  /* 0x00000ff002207812 */ /* 0x000fe400078ec0ff */
[----:B------:R-:W-:Y:S01]  /*0dd0*/  LOP3.LUT R30, R0, 0x2, RZ, 0x3c, !PT ;  /* 0x00000002001e7812 */ /* 0x000fe200078e3cff */
[----:B------:R-:W0:Y:S04]  /*0de0*/  SHFL.BFLY PT, R10, R10, 0x1, 0x1f ;  /* 0x0c201f000a0a7f89 */ /* 0x000e2800000e0000 */
[----:B------:R-:W0:Y:S04]  /*0df0*/  SHFL.BFLY PT, R11, R11, 0x1, 0x1f ;  /* 0x0c201f000b0b7f89 */ /* 0x000e2800000e0000 */
[----:B------:R-:W0:Y:S04]  /*0e00*/  SHFL.BFLY PT, R12, R12, 0x2, 0x1f ;  /* 0x0c401f000c0c7f89 */ /* 0x000e2800000e0000 */
[----:B------:R-:W0:Y:S04]  /*0e10*/  SHFL.BFLY PT, R13, R13, 0x2, 0x1f ;  /* 0x0c401f000d0d7f89 */ /* 0x000e2800000e0000 */
[----:B------:R0:W0:Y:S04]  /*0e20*/  SHFL.BFLY PT, R14, R3, 0x2, 0x1f ;  /* 0x0c401f00030e7f89 */ /* 0x00002800000e0000 */
[----:B------:R-:W0:Y:S04]  /*0e30*/  SHFL.BFLY PT, R15, R15, 0x2, 0x1f ;  /* 0x0c401f000f0f7f89 */ /* 0x000e2800000e0000 */
[----:B------:R-:W0:Y:S04]  /*0e40*/  SHFL.BFLY PT, R25, R25, 0x3, 0x1f ;  /* 0x0c601f0019197f89 */ /* 0x000e2800000e0000 */
[----:B------:R-:W0:Y:S04]  /*0e50*/  SHFL.BFLY PT, R24, R24, 0x3, 0x1f ;  /* 0x0c601f0018187f89 */ /* 0x000e2800000e0000 */
[----:B------:R0:W0:Y:S04]  /*0e60*/  SHFL.BFLY PT, R23, R16, 0x3, 0x1f ;  /* 0x0c601f0010177f89 */ /* 0x00002800000e0000 */
[----:B--234-:R-:W2:Y:S01]  /*0e70*/  SHFL.BFLY PT, R22, R22, 0x3, 0x1f ;  /* 0x0c601f0016167f89 */ /* 0x01cea200000e0000 */
[----:B------:R-:W-:Y:S05]  /*0e80*/  @P0 BRA `(.L_x_17) ;  /* 0x00000000002c0947 */ /* 0x000fea0003800000 */
[----:B------:R-:W-:Y:S01]  /*0e90*/  ISETP.NE.AND P1, PT, R0, RZ, PT ;  /* 0x000000ff0000720c */ /* 0x000fe20003f25270 */
[----:B------:R-:W-:Y:S01]  /*0ea0*/  IMAD.MOV.U32 R5, RZ, RZ, R28 ;  /* 0x000000ffff057224 */ /* 0x000fe200078e001c */
[----:B------:R-:W-:Y:S01]  /*0eb0*/  MOV R4, R29 ;  /* 0x0000001d00047202 */ /* 0x000fe20000000f00 */
[----:B------:R-:W-:Y:S01]  /*0ec0*/  IMAD.MOV.U32 R6, RZ, RZ, R27 ;  /* 0x000000ffff067224 */ /* 0x000fe200078e001b */
[----:B------:R-:W-:-:S09]  /*0ed0*/  MOV R7, R26 ;  /* 0x0000001a00077202 */ /* 0x000fd20000000f00 */
[----:B------:R-:W-:Y:S05]  /*0ee0*/  @!P1 BRA `(.L_x_18) ;  /* 0x0000000000389947 */ /* 0x000fea0003800000 */
[----:B0-----:R-:W-:Y:S01]  /*0ef0*/  IMAD.MOV.U32 R4, RZ, RZ, R8 ;  /* 0x000000ffff047224 */ /* 0x001fe200078e0008 */
[----:B------:R-:W-:Y:S01]  /*0f00*/  MOV R6, R10 ;  /* 0x0000000a00067202 */ /* 0x000fe20000000f00 */
[----:B------:R-:W-:Y:S02]  /*0f10*/  IMAD.MOV.U32 R5, RZ, RZ, R9 ;  /* 0x000000ffff057224 */ /* 0x000fe400078e0009 */
[----:B------:R-:W-:Y:S01]  /*0f20*/  IMAD.MOV.U32 R7, RZ, RZ, R11 ;  /* 0x000000ffff077224 */ /* 0x000fe200078e000b */
[----:B------:R-:W-:Y:S06]  /*0f30*/  BRA `(.L_x_18) ;  /* 0x0000000000247947 */ /* 0x000fec0003800000 */
.L_x_17:
[----:B------:R-:W-:Y:S01]  /*0f40*/  ISETP.NE.AND P1, PT, R0, 0x2, PT ;  /* 0x000000020000780c */ /* 0x000fe20003f25270 */
[----:B0-----:R-:W-:Y:S01]  /*0f50*/  IMAD.MOV.U32 R4, RZ, RZ, R12 ;  /* 0x000000ffff047224 */ /* 0x001fe200078e000c */
[----:B------:R-:W-:Y:S01]  /*0f60*/  MOV R5, R13 ;  /* 0x0000000d00057202 */ /* 0x000fe20000000f00 */
[----:B------:R-:W-:Y:S02]  /*0f70*/  IMAD.MOV.U32 R6, RZ, RZ, R14 ;  /* 0x000000ffff067224 */ /* 0x000fe400078e000e */
[----:B------:R-:W-:-:S08]  /*0f80*/  IMAD.MOV.U32 R7, RZ, RZ, R15 ;  /* 0x000000ffff077224 */ /* 0x000fd000078e000f */
[----:B------:R-:W-:Y:S01]  /*0f90*/  @P1 MOV R4, R25 ;  /* 0x0000001900041202 */ /* 0x000fe20000000f00 */
[----:B------:R-:W-:Y:S01]  /*0fa0*/  @P1 IMAD.MOV.U32 R5, RZ, RZ, R24 ;  /* 0x000000ffff051224 */ /* 0x000fe200078e0018 */
[----:B--2---:R-:W-:Y:S01]  /*0fb0*/  @P1 MOV R7, R22 ;  /* 0x0000001600071202 */ /* 0x004fe20000000f00 */
[----:B------:R-:W-:-:S07]  /*0fc0*/  @P1 IMAD.MOV.U32 R6, RZ, RZ, R23 ;  /* 0x000000ffff061224 */ /* 0x000fce00078e0017 */
.L_x_18:
[----:B------:R-:W-:Y:S05]  /*0fd0*/  BSYNC.RECONVERGENT B0 ;  /* 0x0000000000007941 */ /* 0x000fea0003800200 */
.L_x_16:
[----:B------:R-:W3:Y:S01]  /*0fe0*/  LDC.64 R20, c[0x0][0x388] ;  /* 0x0000e200ff147b82 */ /* 0x000ee20000000a00 */
[----:B0-----:R-:W-:Y:S01]  /*0ff0*/  IMAD R3, R31, 0x1e0, R0 ;  /* 0x000001e01f037824 */ /* 0x001fe200078e0200 */
[----:B------:R-:W-:Y:S01]  /*1000*/  ISETP.GT.AND P1, PT, R30, 0x1, PT ;  /* 0x000000011e00780c */ /* 0x000fe20003f24270 */
[----:B------:R-:W-:Y:S02]  /*1010*/  BSSY.RECONVERGENT B0, `(.L_x_19) ;  /* 0x0000019000007945 */ /* 0x000fe40003800200 */
[----:B------:R-:W-:-:S04]  /*1020*/  IMAD.IADD R3, R32, 0x1, R3 ;  /* 0x0000000120037824 */ /* 0x000fc800078e0203 */
[----:B---3--:R-:W-:-:S05]  /*1030*/  IMAD.WIDE.U32 R2, R3, 0x10, R20 ;  /* 0x0000001003027825 */ /* 0x008fca00078e0014 */
[----:B------:R0:W-:Y:S01]  /*1040*/  STG.E.128 desc[UR6][R2.64], R4 ;  /* 0x0000000402007986 */ /* 0x0001e2000c101d06 */
[----:B------:R-:W-:Y:S05]  /*1050*/  @P1 BRA `(.L_x_20) ;  /* 0x00000000002c1947 */ /* 0x000fea0003800000 */
[----:B------:R-:W-:Y:S01]  /*1060*/  ISETP.NE.AND P1, PT, R30, RZ, PT ;  /* 0x000000ff1e00720c */ /* 0x000fe20003f25270 */
[----:B------:R-:W-:Y:S01]  /*1070*/  IMAD.MOV.U32 R16, RZ, RZ, R29 ;  /* 0x000000ffff107224 */ /* 0x000fe200078e001d */
[----:B------:R-:W-:Y:S01]  /*1080*/  MOV R17, R28 ;  /* 0x0000001c00117202 */ /* 0x000fe20000000f00 */
[----:B------:R-:W-:Y:S02]  /*1090*/  IMAD.MOV.U32 R18, RZ, RZ, R27 ;  /* 0x000000ffff127224 */ /* 0x000fe400078e001b */
[----:B------:R-:W-:-:S08]  /*10a0*/  IMAD.MOV.U32 R19, RZ, RZ, R26 ;  /* 0x000000ffff137224 */ /* 0x000fd000078e001a */
[----:B------:R-:W-:Y:S05]  /*10b0*/  @!P1 BRA `(.L_x_21) ;  /* 0x0000000000389947 */ /* 0x000fea0003800000 */
[----:B------:R-:W-:Y:S01]  /*10c0*/  MOV R16, R8 ;  /* 0x0000000800107202 */ /* 0x000fe20000000f00 */
[----:B------:R-:W-:Y:S01]  /*10d0*/  IMAD.MOV.U32 R17, RZ, RZ, R9 ;  /* 0x000000ffff117224 */ /* 0x000fe200078e0009 */
[----:B------:R-:W-:Y:S01]  /*10e0*/  MOV R19, R11 ;  /* 0x0000000b00137202 */ /* 0x000fe20000000f00 */
[----:B------:R-:W-:Y:S01]  /*10f0*/  IMAD.MOV.U32 R18, RZ, RZ, R10 ;  /* 0x000000ffff127224 */ /* 0x000fe200078e000a */
[----:B------:R-:W-:Y:S06]  /*1100*/  BRA `(.L_x_21) ;  /* 0x0000000000247947 */ /* 0x000fec0003800000 */
.L_x_20:
[----:B------:R-:W-:Y:S01]  /*1110*/  ISETP.NE.AND P1, PT, R30, 0x2, PT ;  /* 0x000000021e00780c */ /* 0x000fe20003f25270 */
[----:B------:R-:W-:Y:S01]  /*1120*/  IMAD.MOV.U32 R16, RZ, RZ, R12 ;  /* 0x000000ffff107224 */ /* 0x000fe200078e000c */
[----:B------:R-:W-:Y:S01]  /*1130*/  MOV R18, R14 ;  /* 0x0000000e00127202 */ /* 0x000fe20000000f00 */
[----:B------:R-:W-:Y:S02]  /*1140*/  IMAD.MOV.U32 R17, RZ, RZ, R13 ;  /* 0x000000ffff117224 */ /* 0x000fe400078e000d */
[----:B------:R-:W-:-:S08]  /*1150*/  IMAD.MOV.U32 R19, RZ, RZ, R15 ;  /* 0x000000ffff137224 */ /* 0x000fd000078e000f */
[----:B------:R-:W-:Y:S01]  /*1160*/  @P1 IMAD.MOV.U32 R16, RZ, RZ, R25 ;  /* 0x000000ffff101224 */ /* 0x000fe200078e0019 */
[----:B------:R-:W-:Y:S01]  /*1170*/  @P1 MOV R17, R24 ;  /* 0x0000001800111202 */ /* 0x000fe20000000f00 */
[----:B------:R-:W-:Y:S02]  /*1180*/  @P1 IMAD.MOV.U32 R18, RZ, RZ, R23 ;  /* 0x000000ffff121224 */ /* 0x000fe400078e0017 */
[----:B--2---:R-:W-:-:S07]  /*1190*/  @P1 IMAD.MOV.U32 R19, RZ, RZ, R22 ;  /* 0x000000ffff131224 */ /* 0x004fce00078e0016 */
.L_x_21:
[----:B------:R-:W-:Y:S05]  /*11a0*/  BSYNC.RECONVERGENT B0 ;  /* 0x0000000000007941 */ /* 0x000fea0003800200 */
.L_x_19:
[----:B------:R-:W-:Y:S01]  /*11b0*/  IMAD R31, R31, 0x1e0, R30 ;  /* 0x000001e01f1f7824 */ /* 0x000fe200078e021e */
[----:B0-----:R0:W3:Y:S01]  /*11c0*/  SHFL.BFLY PT, R4, R29, 0x1, 0x1f ;  /* 0x0c201f001d047f89 */ /* 0x0010e200000e0000 */
[----:B------:R-:W-:Y:S03]  /*11d0*/  BSSY.RECONVERGENT B0, `(.L_x_22) ;  /* 0x0000027000007945 */ /* 0x000fe60003800200 */
[----:B------:R-:W-:Y:S01]  /*11e0*/  IADD3 R31, PT, PT, R32, R31, RZ ;  /* 0x0000001f201f7210 */ /* 0x000fe20007ffe0ff */
[----:B------:R0:W4:Y:S04]  /*11f0*/  SHFL.BFLY PT, R5, R28, 0x1, 0x1f ;  /* 0x0c201f001c057f89 */ /* 0x00012800000e0000 */
[----:B------:R-:W-:Y:S01]  /*1200*/  IMAD.WIDE.U32 R20, R31, 0x10, R20 ;  /* 0x000000101f147825 */ /* 0x000fe200078e0014 */
[----:B------:R0:W0:Y:S04]  /*1210*/  SHFL.BFLY PT, R6, R27, 0x1, 0x1f ;  /* 0x0c201f001b067f89 */ /* 0x00002800000e0000 */
[----:B------:R0:W-:Y:S04]  /*1220*/  STG.E.128 desc[UR6][R20.64+0x80], R16 ;  /* 0x0000801014007986 */ /* 0x0001e8000c101d06 */
[----:B------:R0:W0:Y:S04]  /*1230*/  SHFL.BFLY PT, R7, R26, 0x1, 0x1f ;  /* 0x0c201f001a077f89 */ /* 0x00002800000e0000 */
[----:B------:R-:W0:Y:S04]  /*1240*/  SHFL.BFLY PT, R8, R8, 0x1, 0x1f ;  /* 0x0c201f0008087f89 */ /* 0x000e2800000e0000 */
[----:B------:R-:W0:Y:S04]  /*1250*/  SHFL.BFLY PT, R9, R9, 0x1, 0x1f ;  /* 0x0c201f0009097f89 */ /* 0x000e2800000e0000 */
[----:B------:R-:W0:Y:S04]  /*1260*/  SHFL.BFLY PT, R10, R10, 0x1, 0x1f ;  /* 0x0c201f000a0a7f89 */ /* 0x000e2800000e0000 */
[----:B------:R-:W0:Y:S04]  /*1270*/  SHFL.BFLY PT, R11, R11, 0x1, 0x1f ;  /* 0x0c201f000b0b7f89 */ /* 0x000e2800000e0000 */
[----:B------:R-:W0:Y:S04]  /*1280*/  SHFL.BFLY PT, R12, R12, 0x1, 0x1f ;  /* 0x0c201f000c0c7f89 */ /* 0x000e2800000e0000 */
[----:B------:R-:W0:Y:S04]  /*1290*/  SHFL.BFLY PT, R13, R13, 0x1, 0x1f ;  /* 0x0c201f000d0d7f89 */ /* 0x000e2800000e0000 */
[----:B------:R-:W0:Y:S04]  /*12a0*/  SHFL.BFLY PT, R14, R14, 0x1, 0x1f ;  /* 0x0c201f000e0e7f89 */ /* 0x000e2800000e0000 */
[----:B------:R-:W0:Y:S04]  /*12b0*/  SHFL.BFLY PT, R15, R15, 0x1, 0x1f ;  /* 0x0c201f000f0f7f89 */ /* 0x000e2800000e0000 */
[----:B------:R0:W0:Y:S04]  /*12c0*/  SHFL.BFLY PT, R16, R25, 0x1, 0x1f ;  /* 0x0c201f0019107f89 */ /* 0x00002800000e0000 */
[----:B------:R0:W0:Y:S04]  /*12d0*/  SHFL.BFLY PT, R17, R24, 0x1, 0x1f ;  /* 0x0c201f0018117f89 */ /* 0x00002800000e0000 */
[----:B------:R0:W0:Y:S04]  /*12e0*/  SHFL.BFLY PT, R18, R23, 0x1, 0x1f ;  /* 0x0c201f0017127f89 */ /* 0x00002800000e0000 */
[----:B--2---:R2:W0:Y:S01]  /*12f0*/  SHFL.BFLY PT, R19, R22, 0x1, 0x1f ;  /* 0x0c201f0016137f89 */ /* 0x00442200000e0000 */
[----:B---34-:R-:W-:Y:S05]  /*1300*/  @P0 BRA `(.L_x_23) ;  /* 0x0000000000300947 */ /* 0x018fea0003800000 */
[----:B------:R-:W-:-:S13]  /*1310*/  ISETP.NE.AND P0, PT, R0, RZ, PT ;  /* 0x000000ff0000720c */ /* 0x000fda0003f05270 */
[----:B0-----:R-:W-:Y:S01]  /*1320*/  @P0 IMAD.MOV.U32 R4, RZ, RZ, R16 ;  /* 0x000000ffff040224 */ /* 0x001fe200078e0010 */
[----:B------:R-:W-:Y:S01]  /*1330*/  @P0 MOV R6, R18 ;  /* 0x0000001200060202 */ /* 0x000fe20000000f00 */
[----:B------:R-:W-:Y:S01]  /*1340*/  @P0 IMAD.MOV.U32 R5, RZ, RZ, R17 ;  /* 0x000000ffff050224 */ /* 0x000fe200078e0011 */
[----:B------:R-:W-:Y:S01]  /*1350*/  @P0 STG.E.128 desc[UR6][R2.64+0x40], R8 ;  /* 0x0000400802000986 */ /* 0x000fe2000c101d06 */
[----:B------:R-:W-:-:S05]  /*1360*/  @P0 IMAD.MOV.U32 R7, RZ, RZ, R19 ;  /* 0x000000ffff070224 */ /* 0x000fca00078e0013 */
[----:B------:R0:W-:Y:S02]  /*1370*/  @!P0 STG.E.128 desc[UR6][R2.64+0x40], R4 ;  /* 0x0000400402008986 */ /* 0x0001e4000c101d06 */
[----:B0-----:R-:W-:Y:S01]  /*1380*/  @!P0 IMAD.MOV.U32 R4, RZ, RZ, R12 ;  /* 0x000000ffff048224 */ /* 0x001fe200078e000c */
[----:B------:R-:W-:Y:S01]  /*1390*/  @!P0 MOV R5, R13 ;  /* 0x0000000d00058202 */ /* 0x000fe20000000f00 */
[----:B------:R-:W-:Y:S02]  /*13a0*/  @!P0 IMAD.MOV.U32 R6, RZ, RZ, R14 ;  /* 0x000000ffff068224 */ /* 0x000fe400078e000e */
[----:B------:R-:W-:Y:S01]  /*13b0*/  @!P0 IMAD.MOV.U32 R7, RZ, RZ, R15 ;  /* 0x000000ffff078224 */ /* 0x000fe200078e000f */
[----:B------:R-:W-:Y:S06]  /*13c0*/  BRA `(.L_x_24) ;  /* 0x00000000001c7947 */ /* 0x000fec0003800000 */
.L_x_23:
[----:B------:R-:W-:-:S13]  /*13d0*/  ISETP.NE.AND P0, PT, R0, 0x3, PT ;  /* 0x000000030000780c */ /* 0x000fda0003f05270 */
[----:B0-----:R0:W-:Y:S01]  /*13e0*/  @P0 STG.E.128 desc[UR6][R2.64+0x40], R12 ;  /* 0x0000400c02000986 */ /* 0x0011e2000c101d06 */
[----:B------:R-:W-:Y:S01]  /*13f0*/  @!P0 MOV R4, R8 ;  /* 0x0000000800048202 */ /* 0x000fe20000000f00 */
[----:B------:R-:W-:Y:S01]  /*1400*/  @!P0 IMAD.MOV.U32 R5, RZ, RZ, R9 ;  /* 0x000000ffff058224 */ /* 0x000fe200078e0009 */
[----:B------:R-:W-:Y:S01]  /*1410*/  @!P0 MOV R7, R11 ;  /* 0x0000000b00078202 */ /* 0x000fe20000000f00 */
[----:B------:R0:W-:Y:S01]  /*1420*/  @!P0 STG.E.128 desc[UR6][R2.64+0x40], R16 ;  /* 0x0000401002008986 */ /* 0x0001e2000c101d06 */
[----:B------:R-:W-:-:S07]  /*1430*/  @!P0 IMAD.MOV.U32 R6, RZ, RZ, R10 ;  /* 0x000000ffff068224 */ /* 0x000fce00078e000a */
.L_x_24:
[----:B------:R-:W-:Y:S05]  /*1440*/  BSYNC.RECONVERGENT B0 ;  /* 0x0000000000007941 */ /* 0x000fea0003800200 */
.L_x_22:
[----:B------:R-:W-:Y:S01]  /*1450*/  STG.E.128 desc[UR6][R20.64+0xc0], R4 ;  /* 0x0000c00414007986 */ /* 0x000fe2000c101d06 */
[----:B------:R-:W-:Y:S05]  /*1460*/  EXIT ;  /* 0x000000000000794d */ /* 0x000fea0003800000 */
.L_x_13:
[----:B------:R-:W-:Y:S02]  /*1470*/  HFMA2 R32, -RZ, RZ, 0, 0 ;  /* 0x00000000ff207431 */ /* 0x000fe400000001ff */
[----:B0-----:R-:W-:Y:S02]  /*1480*/  IMAD.MOV.U32 R30, RZ, RZ, R4 ;  /* 0x000000ffff1e7224 */ /* 0x001fe400078e0004 */
[----:B------:R-:W-:Y:S02]  /*1490*/  IMAD.MOV.U32 R21, RZ, RZ, 0x1 ;  /* 0x00000001ff157424 */ /* 0x000fe400078e00ff */
[----:B------:R-:W-:-:S07]  /*14a0*/  IMAD.MOV.U32 R19, RZ, RZ, -0x1 ;  /* 0xffffffffff137424 */ /* 0x000fce00078e00ff */
[----:B-1234-:R-:W-:Y:S05]  /*14b0*/  WARPSYNC.COLLECTIVE R19, `(.L_x_25) ;  /* 0x0000000013087348 */ /* 0x01efea0003c00000 */
[----:B------:R0:W0:Y:S02]  /*14c0*/  SHFL.UP P5, R20, R30, R21, R32 ;  /* 0x040000151e147389 */ /* 0x00002400000a0020 */
[----:B01234-:R-:W-:Y:S05]  /*14d0*/  ENDCOLLECTIVE ;  /* 0x000000000000791b */ /* 0x01ffea0003800000 */
.L_x_25:
[----:B------:R-:W-:Y:S02]  /*14e0*/  IMAD.MOV.U32 R21, RZ, RZ, 0x2 ;  /* 0x00000002ff157424 */ /* 0x000fe400078e00ff */
[----:B------:R-:W-:-:S05]  /*14f0*/  IMAD.MOV.U32 R6, RZ, RZ, R20 ;  /* 0x000000ffff067224 */ /* 0x000fca00078e0014 */
[----:B------:R-:W-:-:S04]  /*1500*/  SEL R7, R6, RZ, P4 ;  /* 0x000000ff06077207 */ /* 0x000fc80002000000 */
[----:B------:R-:W-:-:S05]  /*1510*/  IADD3 R7, PT, PT, R4, R7, RZ ;  /* 0x0000000704077210 */ /* 0x000fca0007ffe0ff */
[----:B------:R-:W-:-:S07]  /*1520*/  IMAD.MOV.U32 R30, RZ, RZ, R7 ;  /* 0x000000ffff1e7224 */ /* 0x000fce00078e0007 */
[----:B------:R-:W-:Y:S05]  /*1530*/  WARPSYNC.COLLECTIVE R19, `(.L_x_26) ;  /* 0x0000000013087348 */ /* 0x000fea0003c00000 */
[----:B------:R0:W1:Y:S02]  /*1540*/  SHFL.UP P5, R20, R30, R21, R32 ;  /* 0x040000151e147389 */ /* 0x00006400000a0020 */
[----:B01----:R-:W-:Y:S05]  /*1550*/  ENDCOLLECTIVE ;  /* 0x000000000000791b */ /* 0x003fea0003800000 */
.L_x_26:
[----:B------:R-:W-:Y:S01]  /*1560*/  HFMA2 R21, -RZ, RZ, 0, 2.384185791015625e-07 ;  /* 0x00000004ff157431 */ /* 0x000fe200000001ff */
[----:B------:R-:W-:-:S04]  /*1570*/  MOV R6, R20 ;  /* 0x0000001400067202 */ /* 0x000fc80000000f00 */
[----:B------:R-:W-:-:S05]  /*1580*/  SEL R6, R6, RZ, P0 ;  /* 0x000000ff06067207 */ /* 0x000fca0000000000 */
[----:B------:R-:W-:-:S04]  /*1590*/  IMAD.IADD R6, R7, 0x1, R6 ;  /* 0x0000000107067824 */ /* 0x000fc800078e0206 */
[----:B------:R-:W-:-:S07]  /*15a0*/  IMAD.MOV.U32 R30, RZ, RZ, R6 ;  /* 0x000000ffff1e7224 */ /* 0x000fce00078e0006 */
[----:B------:R-:W-:Y:S05]  /*15b0*/  WARPSYNC.COLLECTIVE R19, `(.L_x_27) ;  /* 0x0000000013087348 */ /* 0x000fea0003c00000 */
[----:B------:R0:W1:Y:S02]  /*15c0*/  SHFL.UP P5, R20, R30, R21, R32 ;  /* 0x040000151e147389 */ /* 0x00006400000a0020 */
[----:B01----:R-:W-:Y:S05]  /*15d0*/  ENDCOLLECTIVE ;  /* 0x000000000000791b */ /* 0x003fea0003800000 */
.L_x_27:
[----:B------:R-:W-:Y:S02]  /*15e0*/  IMAD.MOV.U32 R21, RZ, RZ, 0x8 ;  /* 0x00000008ff157424 */ /* 0x000fe400078e00ff */
[----:B------:R-:W-:-:S05]  /*15f0*/  IMAD.MOV.U32 R14, RZ, RZ, R20 ;  /* 0x000000ffff0e7224 */ /* 0x000fca00078e0014 */
[----:B------:R-:W-:-:S05]  /*1600*/  SEL R17, R14, RZ, P1 ;  /* 0x000000ff0e117207 */ /* 0x000fca0000800000 */
[----:B------:R-:W-:-:S05]  /*1610*/  IMAD.IADD R17, R6, 0x1, R17 ;  /* 0x0000000106117824 */ /* 0x000fca00078e0211 */
[----:B------:R-:W-:-:S07]  /*1620*/  MOV R30, R17 ;  /* 0x00000011001e7202 */ /* 0x000fce0000000f00 */
[----:B------:R-:W-:Y:S05]  /*1630*/  WARPSYNC.COLLECTIVE R19, `(.L_x_28) ;  /* 0x0000000013087348 */ /* 0x000fea0003c00000 */
[----:B------:R0:W1:Y:S02]  /*1640*/  SHFL.UP P5, R20, R30, R21, R32 ;  /* 0x040000151e147389 */ /* 0x00006400000a0020 */
[----:B01----:R-:W-:Y:S05]  /*1650*/  ENDCOLLECTIVE ;  /* 0x000000000000791b */ /* 0x003fea0003800000 */
.L_x_28:
[----:B------:R-:W-:Y:S01]  /*1660*/  IMAD.MOV.U32 R21, RZ, RZ, 0x10 ;  /* 0x00000010ff157424 */ /* 0x000fe200078e00ff */
[----:B------:R-:W-:-:S04]  /*1670*/  MOV R14, R20 ;  /* 0x00000014000e7202 */ /* 0x000fc80000000f00 */
[----:B------:R-:W-:-:S05]  /*1680*/  SEL R14, R14, RZ, P2 ;  /* 0x000000ff0e0e7207 */ /* 0x000fca0001000000 */
[----:B------:R-:W-:-:S05]  /*1690*/  IMAD.IADD R14, R17, 0x1, R14 ;  /* 0x00000001110e7824 */ /* 0x000fca00078e020e */
[----:B------:R-:W-:-:S07]  /*16a0*/  MOV R30, R14 ;  /* 0x0000000e001e7202 */ /* 0x000fce0000000f00 */
[----:B------:R-:W-:Y:S05]  /*16b0*/  WARPSYNC.COLLECTIVE R19, `(.L_x_29) ;  /* 0x0000000013087348 */ /* 0x000fea0003c00000 */
[----:B------:R0:W1:Y:S02]  /*16c0*/  SHFL.UP P5, R20, R30, R21, R32 ;  /* 0x040000151e147389 */ /* 0x00006400000a0020 */
[----:B01----:R-:W-:Y:S05]  /*16d0*/  ENDCOLLECTIVE ;  /* 0x000000000000791b */ /* 0x003fea0003800000 */
.L_x_29:
[----:B------:R-:W-:Y:S01]  /*16e0*/  MOV R4, R20 ;  /* 0x0000001400047202 */ /* 0x000fe20000000f00 */
[----:B------:R-:W-:Y:S06]  /*16f0*/  BRA `(.L_x_30) ;  /* 0xfffffff400307947 */ /* 0x000fec000383ffff */
.L_x_31:
        /* <DEDUP_REMOVED lines=16> */
.L_x_33:


//--------------------- .nv.shared._Z18shfl_vertical_shflPjii --------------------------
	.section	.nv.shared._Z18shfl_vertical_shflPjii,"aw",@nobits
	.sectionflags	@""
	.align	4
.nv.shared._Z18shfl_vertical_shflPjii:
	.zero		2176


//--------------------- .nv.shared.reserved.0     --------------------------
	.section	.nv.shared.reserved.0,"aw",@nobits
	.weak		__nv_reservedSMEM_offset_0_alias
	.size		__nv_reservedSMEM_offset_0_alias, 0, 64
	.other		__nv_reservedSMEM_offset_0_alias,@"STO_CUDA_RESERVED_SHARED STV_DEFAULT"
__nv_reservedSMEM_offset_0_alias:
	.zero		0
	.zero		64


//--------------------- .nv.shared._Z18shfl_intimage_rowsPK5uint4PS_ --------------------------
	.section	.nv.shared._Z18shfl_intimage_rowsPK5uint4PS_,"aw",@nobits
	.sectionflags	@""
	.align	4
.nv.shared._Z18shfl_intimage_rowsPK5uint4PS_:
	.zero		1536


//--------------------- .nv.constant0._Z18shfl_vertical_shflPjii --------------------------
	.section	.nv.constant0._Z18shfl_vertical_shflPjii,"a",@progbits
	.sectionflags	@""
	.align	4
.nv.constant0._Z18shfl_vertical_shflPjii:
	.zero		912


//--------------------- .nv.constant0._Z18shfl_intimage_rowsPK5uint4PS_ --------------------------
	.section	.nv.constant0._Z18shfl_intimage_rowsPK5uint4PS_,"a",@progbits
	.sectionflags	@""
	.align	4
.nv.constant0._Z18shfl_intimage_rowsPK5uint4PS_:
	.zero		912


//--------------------- SYMBOLS --------------------------

	.type		.nv.reservedSmem.offset0,@object
	.size		.nv.reservedSmem.offset0,0x4
	.type		.nv.reservedSmem.cap,@object
	.size		.nv.reservedSmem.cap,0x4
